//
// Generated by NVIDIA NVVM Compiler
//
// Compiler Build ID: CL-36424714
// Cuda compilation tools, release 13.0, V13.0.88
// Based on NVVM 20.0.0
//

.version 9.0
.target sm_100
.address_size 64

	// .globl	_Z9kernelRedPfS_S_S_ii
.extern .shared .align 16 .b8 sdata[];

.visible .entry _Z9kernelRedPfS_S_S_ii(
	.param .u64 .ptr .align 1 _Z9kernelRedPfS_S_S_ii_param_0,
	.param .u64 .ptr .align 1 _Z9kernelRedPfS_S_S_ii_param_1,
	.param .u64 .ptr .align 1 _Z9kernelRedPfS_S_S_ii_param_2,
	.param .u64 .ptr .align 1 _Z9kernelRedPfS_S_S_ii_param_3,
	.param .u32 _Z9kernelRedPfS_S_S_ii_param_4,
	.param .u32 _Z9kernelRedPfS_S_S_ii_param_5
)
{
	.reg .pred 	%p<12>;
	.reg .b32 	%r<30>;
	.reg .b32 	%f<35>;
	.reg .b64 	%rd<22>;

	ld.param.u64 	%rd3, [_Z9kernelRedPfS_S_S_ii_param_0];
	ld.param.u64 	%rd4, [_Z9kernelRedPfS_S_S_ii_param_1];
	ld.param.u64 	%rd5, [_Z9kernelRedPfS_S_S_ii_param_2];
	ld.param.u64 	%rd6, [_Z9kernelRedPfS_S_S_ii_param_3];
	ld.param.u32 	%r12, [_Z9kernelRedPfS_S_S_ii_param_4];
	ld.param.u32 	%r13, [_Z9kernelRedPfS_S_S_ii_param_5];
	cvta.to.global.u64 	%rd1, %rd6;
	mov.u32 	%r1, %ctaid.x;
	mov.u32 	%r29, %ntid.x;
	mov.u32 	%r3, %tid.x;
	mad.lo.s32 	%r4, %r1, %r29, %r3;
	mov.u32 	%r14, %ctaid.y;
	mov.u32 	%r15, %ntid.y;
	mov.u32 	%r16, %tid.y;
	mad.lo.s32 	%r5, %r14, %r15, %r16;
	mul.lo.s32 	%r6, %r16, %r29;
	mul.lo.s32 	%r7, %r12, %r5;
	add.s32 	%r8, %r7, %r4;
	setp.ne.s32 	%p1, %r13, 0;
	@%p1 bra 	$L__BB0_2;
	cvta.to.global.u64 	%rd7, %rd3;
	cvta.to.global.u64 	%rd8, %rd4;
	mul.wide.s32 	%rd9, %r8, 4;
	add.s64 	%rd10, %rd7, %rd9;
	ld.global.f32 	%f1, [%rd10];
	mul.wide.s32 	%rd11, %r4, 4;
	add.s64 	%rd12, %rd8, %rd11;
	ld.global.f32 	%f2, [%rd12];
	mul.f32 	%f3, %f1, %f2;
	add.s64 	%rd13, %rd1, %rd9;
	st.global.f32 	[%rd13], %f3;
$L__BB0_2:
	bar.sync 	0;
	max.s32 	%r17, %r4, %r5;
	setp.ge.s32 	%p2, %r17, %r12;
	@%p2 bra 	$L__BB0_11;
	mul.wide.s32 	%rd14, %r8, 4;
	add.s64 	%rd2, %rd1, %rd14;
	ld.global.f32 	%f4, [%rd2];
	add.s32 	%r18, %r6, %r3;
	shl.b32 	%r19, %r18, 2;
	mov.u32 	%r20, sdata;
	add.s32 	%r9, %r20, %r19;
	st.shared.f32 	[%r9], %f4;
	bar.sync 	0;
	setp.lt.u32 	%p3, %r29, 2;
	@%p3 bra 	$L__BB0_7;
$L__BB0_4:
	shr.u32 	%r11, %r29, 1;
	setp.ge.u32 	%p4, %r3, %r11;
	@%p4 bra 	$L__BB0_6;
	shl.b32 	%r21, %r11, 2;
	add.s32 	%r22, %r9, %r21;
	ld.shared.f32 	%f5, [%r22];
	ld.shared.f32 	%f6, [%r9];
	add.f32 	%f7, %f5, %f6;
	st.shared.f32 	[%r9], %f7;
	bar.sync 	0;
$L__BB0_6:
	setp.gt.u32 	%p5, %r29, 3;
	mov.u32 	%r29, %r11;
	@%p5 bra 	$L__BB0_4;
$L__BB0_7:
	mov.b32 	%r23, 0;
	st.global.u32 	[%rd2], %r23;
	setp.ne.s32 	%p6, %r3, 0;
	@%p6 bra 	$L__BB0_9;
	ld.shared.f32 	%f8, [%r9];
	add.s32 	%r24, %r7, %r1;
	mul.wide.u32 	%rd15, %r24, 4;
	add.s64 	%rd16, %rd1, %rd15;
	st.global.f32 	[%rd16], %f8;
	bar.sync 	0;
$L__BB0_9:
	setp.ne.s32 	%p7, %r3, 0;
	bar.sync 	0;
	cvt.rn.f32.s32 	%f9, %r13;
	cvt.rn.f32.u32 	%f10, %r12;
	setp.eq.s32 	%p8, %r12, 0;
	selp.f32 	%f11, 0fC1B80000, 0f00000000, %p8;
	mov.b32 	%r25, %f10;
	add.s32 	%r26, %r25, -1060439283;
	and.b32  	%r27, %r26, -8388608;
	sub.s32 	%r28, %r25, %r27;
	mov.b32 	%f12, %r28;
	cvt.rn.f32.s32 	%f13, %r27;
	fma.rn.f32 	%f14, %f13, 0f34000000, %f11;
	add.f32 	%f15, %f12, 0fBF800000;
	fma.rn.f32 	%f16, %f15, 0f3DC6B27F, 0fBE2C7F30;
	fma.rn.f32 	%f17, %f16, %f15, 0f3E2FCF2A;
	fma.rn.f32 	%f18, %f17, %f15, 0fBE374E43;
	fma.rn.f32 	%f19, %f18, %f15, 0f3E520BF4;
	fma.rn.f32 	%f20, %f19, %f15, 0fBE763C8B;
	fma.rn.f32 	%f21, %f20, %f15, 0f3E93BF99;
	fma.rn.f32 	%f22, %f21, %f15, 0fBEB8AA49;
	fma.rn.f32 	%f23, %f22, %f15, 0f3EF6384A;
	fma.rn.f32 	%f24, %f23, %f15, 0fBF38AA3B;
	mul.f32 	%f25, %f15, %f24;
	mul.f32 	%f26, %f15, %f25;
	fma.rn.f32 	%f27, %f15, 0f3FB8AA3B, %f26;
	add.f32 	%f28, %f14, %f27;
	setp.gt.u32 	%p9, %r25, 2139095039;
	fma.rn.f32 	%f29, %f10, 0f7F800000, 0f7F800000;
	selp.f32 	%f30, %f29, %f28, %p9;
	cvt.rmi.f32.f32 	%f31, %f30;
	add.f32 	%f32, %f31, 0fBF800000;
	selp.f32 	%f33, 0fFF800000, %f32, %p8;
	setp.neu.f32 	%p10, %f33, %f9;
	or.pred  	%p11, %p7, %p10;
	@%p11 bra 	$L__BB0_11;
	mul.wide.u32 	%rd17, %r7, 4;
	add.s64 	%rd18, %rd1, %rd17;
	ld.global.f32 	%f34, [%rd18];
	cvta.to.global.u64 	%rd19, %rd5;
	mul.wide.u32 	%rd20, %r5, 4;
	add.s64 	%rd21, %rd19, %rd20;
	st.global.f32 	[%rd21], %f34;
	bar.sync 	0;
$L__BB0_11:
	ret;

}
	// .globl	_Z18kernelRedAtomicAddPfS_S_i
.visible .entry _Z18kernelRedAtomicAddPfS_S_i(
	.param .u64 .ptr .align 1 _Z18kernelRedAtomicAddPfS_S_i_param_0,
	.param .u64 .ptr .align 1 _Z18kernelRedAtomicAddPfS_S_i_param_1,
	.param .u64 .ptr .align 1 _Z18kernelRedAtomicAddPfS_S_i_param_2,
	.param .u32 _Z18kernelRedAtomicAddPfS_S_i_param_3
)
{
	.reg .pred 	%p<6>;
	.reg .b32 	%r<28>;
	.reg .b32 	%f<9>;
	.reg .b64 	%rd<13>;

	ld.param.u64 	%rd1, [_Z18kernelRedAtomicAddPfS_S_i_param_0];
	ld.param.u64 	%rd2, [_Z18kernelRedAtomicAddPfS_S_i_param_1];
	ld.param.u64 	%rd3, [_Z18kernelRedAtomicAddPfS_S_i_param_2];
	ld.param.u32 	%r10, [_Z18kernelRedAtomicAddPfS_S_i_param_3];
	mov.u32 	%r12, %ctaid.x;
	mov.u32 	%r27, %ntid.x;
	mov.u32 	%r2, %tid.x;
	mad.lo.s32 	%r3, %r12, %r27, %r2;
	mov.u32 	%r13, %ctaid.y;
	mov.u32 	%r14, %ntid.y;
	mov.u32 	%r15, %tid.y;
	mad.lo.s32 	%r16, %r13, %r14, %r15;
	mul.lo.s32 	%r5, %r10, %r16;
	mul.lo.s32 	%r6, %r15, %r27;
	max.s32 	%r17, %r3, %r16;
	setp.ge.s32 	%p1, %r17, %r10;
	@%p1 bra 	$L__BB1_7;
	cvta.to.global.u64 	%rd4, %rd1;
	cvta.to.global.u64 	%rd5, %rd2;
	add.s32 	%r18, %r5, %r3;
	mul.wide.s32 	%rd6, %r18, 4;
	add.s64 	%rd7, %rd4, %rd6;
	ld.global.f32 	%f1, [%rd7];
	mul.wide.s32 	%rd8, %r3, 4;
	add.s64 	%rd9, %rd5, %rd8;
	ld.global.f32 	%f2, [%rd9];
	mul.f32 	%f3, %f1, %f2;
	add.s32 	%r19, %r6, %r2;
	shl.b32 	%r20, %r19, 2;
	mov.u32 	%r21, sdata;
	add.s32 	%r7, %r21, %r20;
	st.shared.f32 	[%r7], %f3;
	bar.sync 	0;
	setp.lt.u32 	%p2, %r27, 2;
	@%p2 bra 	$L__BB1_5;
$L__BB1_2:
	shr.u32 	%r9, %r27, 1;
	setp.ge.u32 	%p3, %r2, %r9;
	@%p3 bra 	$L__BB1_4;
	shl.b32 	%r22, %r9, 2;
	add.s32 	%r23, %r7, %r22;
	ld.shared.f32 	%f4, [%r23];
	ld.shared.f32 	%f5, [%r7];
	add.f32 	%f6, %f4, %f5;
	st.shared.f32 	[%r7], %f6;
$L__BB1_4:
	bar.sync 	0;
	setp.gt.u32 	%p4, %r27, 3;
	mov.u32 	%r27, %r9;
	@%p4 bra 	$L__BB1_2;
$L__BB1_5:
	setp.ne.s32 	%p5, %r2, 0;
	@%p5 bra 	$L__BB1_7;
	cvta.to.global.u64 	%rd10, %rd3;
	mul.wide.u32 	%rd11, %r16, 4;
	add.s64 	%rd12, %rd10, %rd11;
	shl.b32 	%r24, %r6, 2;
	add.s32 	%r26, %r21, %r24;
	ld.shared.f32 	%f7, [%r26];
	atom.global.add.f32 	%f8, [%rd12], %f7;
$L__BB1_7:
	ret;

}
	// .globl	_Z12kernelAtomicPfS_S_i
.visible .entry _Z12kernelAtomicPfS_S_i(
	.param .u64 .ptr .align 1 _Z12kernelAtomicPfS_S_i_param_0,
	.param .u64 .ptr .align 1 _Z12kernelAtomicPfS_S_i_param_1,
	.param .u64 .ptr .align 1 _Z12kernelAtomicPfS_S_i_param_2,
	.param .u32 _Z12kernelAtomicPfS_S_i_param_3
)
{
	.reg .pred 	%p<2>;
	.reg .b32 	%r<15>;
	.reg .b32 	%f<5>;
	.reg .b64 	%rd<13>;

	ld.param.u64 	%rd1, [_Z12kernelAtomicPfS_S_i_param_0];
	ld.param.u64 	%rd2, [_Z12kernelAtomicPfS_S_i_param_1];
	ld.param.u64 	%rd3, [_Z12kernelAtomicPfS_S_i_param_2];
	ld.param.u32 	%r4, [_Z12kernelAtomicPfS_S_i_param_3];
	mov.u32 	%r6, %ctaid.x;
	mov.u32 	%r7, %ntid.x;
	mov.u32 	%r8, %tid.x;
	mad.lo.s32 	%r1, %r6, %r7, %r8;
	mov.u32 	%r9, %ctaid.y;
	mov.u32 	%r10, %ntid.y;
	mov.u32 	%r11, %tid.y;
	mad.lo.s32 	%r12, %r9, %r10, %r11;
	mul.lo.s32 	%r3, %r4, %r12;
	max.s32 	%r13, %r1, %r12;
	setp.ge.s32 	%p1, %r13, %r4;
	@%p1 bra 	$L__BB2_2;
	cvta.to.global.u64 	%rd4, %rd1;
	cvta.to.global.u64 	%rd5, %rd2;
	cvta.to.global.u64 	%rd6, %rd3;
	mul.wide.u32 	%rd7, %r12, 4;
	add.s64 	%rd8, %rd6, %rd7;
	add.s32 	%r14, %r3, %r1;
	mul.wide.s32 	%rd9, %r14, 4;
	add.s64 	%rd10, %rd4, %rd9;
	ld.global.f32 	%f1, [%rd10];
	mul.wide.s32 	%rd11, %r1, 4;
	add.s64 	%rd12, %rd5, %rd11;
	ld.global.f32 	%f2, [%rd12];
	mul.f32 	%f3, %f1, %f2;
	atom.global.add.f32 	%f4, [%rd8], %f3;
$L__BB2_2:
	ret;

}
	// .globl	_Z15kernelIntraGridPfS_S_S_i
.visible .entry _Z15kernelIntraGridPfS_S_S_i(
	.param .u64 .ptr .align 1 _Z15kernelIntraGridPfS_S_S_i_param_0,
	.param .u64 .ptr .align 1 _Z15kernelIntraGridPfS_S_S_i_param_1,
	.param .u64 .ptr .align 1 _Z15kernelIntraGridPfS_S_S_i_param_2,
	.param .u64 .ptr .align 1 _Z15kernelIntraGridPfS_S_S_i_param_3,
	.param .u32 _Z15kernelIntraGridPfS_S_S_i_param_4
)
{
	.reg .pred 	%p<38>;
	.reg .b32 	%r<117>;
	.reg .b32 	%f<138>;
	.reg .b64 	%rd<44>;
	.reg .b64 	%fd<84>;

	ld.param.u64 	%rd13, [_Z15kernelIntraGridPfS_S_S_i_param_3];
	ld.param.u32 	%r51, [_Z15kernelIntraGridPfS_S_S_i_param_4];
	cvta.to.global.u64 	%rd1, %rd13;
	// begin inline asm
	mov.u32 %r52, %envreg2;
	// end inline asm
	cvt.u64.u32 	%rd14, %r52;
	// begin inline asm
	mov.u32 %r53, %envreg1;
	// end inline asm
	cvt.u64.u32 	%rd15, %r53;
	shl.b64 	%rd16, %rd15, 32;
	or.b64  	%rd2, %rd16, %rd14;
	mov.u32 	%r1, %ctaid.x;
	mov.u32 	%r2, %ctaid.y;
	mov.u32 	%r3, %ctaid.z;
	mov.u32 	%r4, %nctaid.x;
	mov.u32 	%r5, %nctaid.y;
	mad.lo.s32 	%r54, %r3, %r5, %r2;
	mad.lo.s32 	%r55, %r54, %r4, %r1;
	mov.u32 	%r6, %ntid.x;
	mov.u32 	%r56, %ntid.y;
	mul.lo.s32 	%r57, %r6, %r56;
	mov.u32 	%r58, %ntid.z;
	mul.lo.s32 	%r7, %r57, %r58;
	mov.u32 	%r8, %tid.x;
	mov.u32 	%r9, %tid.y;
	mov.u32 	%r10, %tid.z;
	mad.lo.s32 	%r59, %r10, %r56, %r9;
	mad.lo.s32 	%r11, %r59, %r6, %r8;
	mad.lo.s32 	%r12, %r55, %r7, %r11;
	setp.lt.s32 	%p1, %r51, 1;
	@%p1 bra 	$L__BB3_59;
	ld.param.u64 	%rd42, [_Z15kernelIntraGridPfS_S_S_i_param_1];
	ld.param.u64 	%rd41, [_Z15kernelIntraGridPfS_S_S_i_param_0];
	shl.b32 	%r61, %r11, 2;
	mov.u32 	%r62, sdata;
	add.s32 	%r13, %r62, %r61;
	mov.u32 	%r63, %nctaid.z;
	mul.lo.s32 	%r64, %r5, %r63;
	mul.wide.u32 	%rd17, %r64, %r4;
	cvt.u64.u32 	%rd18, %r7;
	mul.lo.s64 	%rd3, %rd17, %rd18;
	mul.lo.s32 	%r65, %r64, %r4;
	mul.lo.s32 	%r14, %r65, %r7;
	and.b32  	%r15, %r11, 31;
	mul.wide.u32 	%rd19, %r1, 4;
	add.s64 	%rd4, %rd1, %rd19;
	add.s64 	%rd5, %rd2, 4;
	add.s32 	%r66, %r8, %r9;
	or.b32  	%r16, %r66, %r10;
	add.s32 	%r67, %r1, %r2;
	neg.s32 	%r68, %r3;
	setp.eq.s32 	%p2, %r67, %r68;
	sub.s32 	%r69, -2147483647, %r65;
	selp.b32 	%r17, %r69, 1, %p2;
	add.s32 	%r70, %r6, -1;
	shr.u32 	%r71, %r70, 5;
	add.s32 	%r72, %r71, 1;
	and.b32  	%r18, %r72, 15;
	and.b32  	%r19, %r72, 7;
	and.b32  	%r20, %r4, 15;
	and.b32  	%r21, %r4, 7;
	and.b32  	%r22, %r72, 3;
	cvta.to.global.u64 	%rd6, %rd41;
	cvta.to.global.u64 	%rd7, %rd42;
	mov.b32 	%r105, 0;
$L__BB3_2:
	setp.ge.s32 	%p3, %r12, %r51;
	mov.b32 	%r73, 0;
	st.shared.u32 	[%r13], %r73;
	@%p3 bra 	$L__BB3_6;
	cvt.u64.u32 	%rd20, %r105;
	mul.lo.s64 	%rd8, %rd3, %rd20;
	mov.f32 	%f129, 0f00000000;
	mov.u32 	%r106, %r12;
$L__BB3_4:
	cvt.s64.s32 	%rd21, %r106;
	add.s64 	%rd22, %rd8, %rd21;
	shl.b64 	%rd23, %rd22, 2;
	add.s64 	%rd24, %rd6, %rd23;
	ld.global.f32 	%f18, [%rd24];
	mul.wide.s32 	%rd25, %r106, 4;
	add.s64 	%rd26, %rd7, %rd25;
	ld.global.f32 	%f19, [%rd26];
	fma.rn.f32 	%f129, %f18, %f19, %f129;
	add.s32 	%r106, %r106, %r14;
	setp.lt.s32 	%p4, %r106, %r51;
	@%p4 bra 	$L__BB3_4;
	st.shared.f32 	[%r13], %f129;
$L__BB3_6:
	setp.gt.u32 	%p5, %r15, 15;
	barrier.sync 	0;
	@%p5 bra 	$L__BB3_8;
	ld.shared.f32 	%f20, [%r13+64];
	ld.shared.f32 	%f21, [%r13];
	add.f32 	%f22, %f20, %f21;
	st.shared.f32 	[%r13], %f22;
$L__BB3_8:
	setp.gt.u32 	%p6, %r15, 7;
	bar.warp.sync 	-1;
	@%p6 bra 	$L__BB3_10;
	ld.shared.f32 	%f23, [%r13+32];
	ld.shared.f32 	%f24, [%r13];
	add.f32 	%f25, %f23, %f24;
	st.shared.f32 	[%r13], %f25;
$L__BB3_10:
	setp.gt.u32 	%p7, %r15, 3;
	bar.warp.sync 	-1;
	@%p7 bra 	$L__BB3_12;
	ld.shared.f32 	%f26, [%r13+16];
	ld.shared.f32 	%f27, [%r13];
	add.f32 	%f28, %f26, %f27;
	st.shared.f32 	[%r13], %f28;
$L__BB3_12:
	setp.gt.u32 	%p8, %r15, 1;
	bar.warp.sync 	-1;
	@%p8 bra 	$L__BB3_14;
	ld.shared.f32 	%f29, [%r13+8];
	ld.shared.f32 	%f30, [%r13];
	add.f32 	%f31, %f29, %f30;
	st.shared.f32 	[%r13], %f31;
$L__BB3_14:
	setp.ne.s32 	%p9, %r15, 0;
	bar.warp.sync 	-1;
	@%p9 bra 	$L__BB3_16;
	ld.shared.f32 	%f32, [%r13+4];
	ld.shared.f32 	%f33, [%r13];
	add.f32 	%f34, %f32, %f33;
	st.shared.f32 	[%r13], %f34;
$L__BB3_16:
	setp.ne.s32 	%p10, %r11, 0;
	bar.warp.sync 	-1;
	barrier.sync 	0;
	@%p10 bra 	$L__BB3_31;
	setp.lt.u32 	%p11, %r6, 481;
	mov.f64 	%fd83, 0d0000000000000000;
	mov.b32 	%r110, 0;
	@%p11 bra 	$L__BB3_20;
	add.s32 	%r77, %r6, -1;
	shr.u32 	%r78, %r77, 5;
	add.s32 	%r79, %r78, 1;
	mov.u32 	%r80, sdata;
	add.s32 	%r107, %r80, 1024;
	and.b32  	%r81, %r79, 268435440;
	neg.s32 	%r108, %r81;
	mov.f64 	%fd83, 0d0000000000000000;
	mov.b32 	%r110, 0;
$L__BB3_19:
	.pragma "nounroll";
	ld.shared.f32 	%f35, [%r107+-1024];
	cvt.f64.f32 	%fd18, %f35;
	add.f64 	%fd19, %fd83, %fd18;
	ld.shared.f32 	%f36, [%r107+-896];
	cvt.f64.f32 	%fd20, %f36;
	add.f64 	%fd21, %fd19, %fd20;
	ld.shared.f32 	%f37, [%r107+-768];
	cvt.f64.f32 	%fd22, %f37;
	add.f64 	%fd23, %fd21, %fd22;
	ld.shared.f32 	%f38, [%r107+-640];
	cvt.f64.f32 	%fd24, %f38;
	add.f64 	%fd25, %fd23, %fd24;
	ld.shared.f32 	%f39, [%r107+-512];
	cvt.f64.f32 	%fd26, %f39;
	add.f64 	%fd27, %fd25, %fd26;
	ld.shared.f32 	%f40, [%r107+-384];
	cvt.f64.f32 	%fd28, %f40;
	add.f64 	%fd29, %fd27, %fd28;
	ld.shared.f32 	%f41, [%r107+-256];
	cvt.f64.f32 	%fd30, %f41;
	add.f64 	%fd31, %fd29, %fd30;
	ld.shared.f32 	%f42, [%r107+-128];
	cvt.f64.f32 	%fd32, %f42;
	add.f64 	%fd33, %fd31, %fd32;
	ld.shared.f32 	%f43, [%r107];
	cvt.f64.f32 	%fd34, %f43;
	add.f64 	%fd35, %fd33, %fd34;
	ld.shared.f32 	%f44, [%r107+128];
	cvt.f64.f32 	%fd36, %f44;
	add.f64 	%fd37, %fd35, %fd36;
	ld.shared.f32 	%f45, [%r107+256];
	cvt.f64.f32 	%fd38, %f45;
	add.f64 	%fd39, %fd37, %fd38;
	ld.shared.f32 	%f46, [%r107+384];
	cvt.f64.f32 	%fd40, %f46;
	add.f64 	%fd41, %fd39, %fd40;
	ld.shared.f32 	%f47, [%r107+512];
	cvt.f64.f32 	%fd42, %f47;
	add.f64 	%fd43, %fd41, %fd42;
	ld.shared.f32 	%f48, [%r107+640];
	cvt.f64.f32 	%fd44, %f48;
	add.f64 	%fd45, %fd43, %fd44;
	ld.shared.f32 	%f49, [%r107+768];
	cvt.f64.f32 	%fd46, %f49;
	add.f64 	%fd47, %fd45, %fd46;
	ld.shared.f32 	%f50, [%r107+896];
	cvt.f64.f32 	%fd48, %f50;
	add.f64 	%fd83, %fd47, %fd48;
	add.s32 	%r110, %r110, 512;
	add.s32 	%r108, %r108, 16;
	add.s32 	%r107, %r107, 2048;
	setp.ne.s32 	%p12, %r108, 0;
	@%p12 bra 	$L__BB3_19;
$L__BB3_20:
	setp.eq.s32 	%p13, %r18, 0;
	@%p13 bra 	$L__BB3_30;
	add.s32 	%r82, %r18, -1;
	setp.lt.u32 	%p14, %r82, 7;
	@%p14 bra 	$L__BB3_23;
	shl.b32 	%r83, %r110, 2;
	mov.u32 	%r84, sdata;
	add.s32 	%r85, %r84, %r83;
	ld.shared.f32 	%f51, [%r85];
	cvt.f64.f32 	%fd50, %f51;
	add.f64 	%fd51, %fd83, %fd50;
	ld.shared.f32 	%f52, [%r85+128];
	cvt.f64.f32 	%fd52, %f52;
	add.f64 	%fd53, %fd51, %fd52;
	ld.shared.f32 	%f53, [%r85+256];
	cvt.f64.f32 	%fd54, %f53;
	add.f64 	%fd55, %fd53, %fd54;
	ld.shared.f32 	%f54, [%r85+384];
	cvt.f64.f32 	%fd56, %f54;
	add.f64 	%fd57, %fd55, %fd56;
	ld.shared.f32 	%f55, [%r85+512];
	cvt.f64.f32 	%fd58, %f55;
	add.f64 	%fd59, %fd57, %fd58;
	ld.shared.f32 	%f56, [%r85+640];
	cvt.f64.f32 	%fd60, %f56;
	add.f64 	%fd61, %fd59, %fd60;
	ld.shared.f32 	%f57, [%r85+768];
	cvt.f64.f32 	%fd62, %f57;
	add.f64 	%fd63, %fd61, %fd62;
	ld.shared.f32 	%f58, [%r85+896];
	cvt.f64.f32 	%fd64, %f58;
	add.f64 	%fd83, %fd63, %fd64;
	add.s32 	%r110, %r110, 256;
$L__BB3_23:
	setp.eq.s32 	%p15, %r19, 0;
	@%p15 bra 	$L__BB3_30;
	add.s32 	%r86, %r19, -1;
	setp.lt.u32 	%p16, %r86, 3;
	@%p16 bra 	$L__BB3_26;
	shl.b32 	%r87, %r110, 2;
	mov.u32 	%r88, sdata;
	add.s32 	%r89, %r88, %r87;
	ld.shared.f32 	%f59, [%r89];
	cvt.f64.f32 	%fd66, %f59;
	add.f64 	%fd67, %fd83, %fd66;
	ld.shared.f32 	%f60, [%r89+128];
	cvt.f64.f32 	%fd68, %f60;
	add.f64 	%fd69, %fd67, %fd68;
	ld.shared.f32 	%f61, [%r89+256];
	cvt.f64.f32 	%fd70, %f61;
	add.f64 	%fd71, %fd69, %fd70;
	ld.shared.f32 	%f62, [%r89+384];
	cvt.f64.f32 	%fd72, %f62;
	add.f64 	%fd83, %fd71, %fd72;
	add.s32 	%r110, %r110, 128;
$L__BB3_26:
	setp.eq.s32 	%p17, %r22, 0;
	@%p17 bra 	$L__BB3_30;
	setp.eq.s32 	%p18, %r22, 1;
	shl.b32 	%r90, %r110, 2;
	mov.u32 	%r91, sdata;
	add.s32 	%r38, %r91, %r90;
	ld.shared.f32 	%f63, [%r38];
	cvt.f64.f32 	%fd73, %f63;
	add.f64 	%fd83, %fd83, %fd73;
	@%p18 bra 	$L__BB3_30;
	setp.eq.s32 	%p19, %r22, 2;
	ld.shared.f32 	%f64, [%r38+128];
	cvt.f64.f32 	%fd74, %f64;
	add.f64 	%fd83, %fd83, %fd74;
	@%p19 bra 	$L__BB3_30;
	ld.shared.f32 	%f65, [%r38+256];
	cvt.f64.f32 	%fd75, %f65;
	add.f64 	%fd83, %fd83, %fd75;
$L__BB3_30:
	cvt.rn.f32.f64 	%f66, %fd83;
	st.shared.f32 	[sdata], %f66;
$L__BB3_31:
	barrier.sync 	0;
	@%p10 bra 	$L__BB3_33;
	ld.shared.f32 	%f67, [sdata];
	st.global.f32 	[%rd4], %f67;
$L__BB3_33:
	setp.ne.s64 	%p21, %rd2, 0;
	@%p21 bra 	$L__BB3_35;
	// begin inline asm
	trap;
	// end inline asm
$L__BB3_35:
	setp.ne.s32 	%p22, %r16, 0;
	barrier.sync 	0;
	@%p22 bra 	$L__BB3_38;
	// begin inline asm
	atom.add.release.gpu.u32 %r92,[%rd5],%r17;
	// end inline asm
$L__BB3_37:
	// begin inline asm
	ld.acquire.gpu.u32 %r94,[%rd5];
	// end inline asm
	xor.b32  	%r95, %r94, %r92;
	setp.gt.s32 	%p23, %r95, -1;
	@%p23 bra 	$L__BB3_37;
$L__BB3_38:
	setp.ne.s32 	%p24, %r12, 0;
	barrier.sync 	0;
	@%p24 bra 	$L__BB3_53;
	setp.lt.u32 	%p25, %r4, 16;
	mov.f32 	%f137, 0f00000000;
	mov.b32 	%r115, 0;
	@%p25 bra 	$L__BB3_42;
	mov.f32 	%f137, 0f00000000;
	mov.b32 	%r113, 0;
$L__BB3_41:
	.pragma "nounroll";
	mul.wide.u32 	%rd29, %r113, 4;
	add.s64 	%rd30, %rd1, %rd29;
	ld.global.f32 	%f71, [%rd30];
	add.f32 	%f72, %f137, %f71;
	ld.global.f32 	%f73, [%rd30+4];
	add.f32 	%f74, %f72, %f73;
	ld.global.f32 	%f75, [%rd30+8];
	add.f32 	%f76, %f74, %f75;
	ld.global.f32 	%f77, [%rd30+12];
	add.f32 	%f78, %f76, %f77;
	ld.global.f32 	%f79, [%rd30+16];
	add.f32 	%f80, %f78, %f79;
	ld.global.f32 	%f81, [%rd30+20];
	add.f32 	%f82, %f80, %f81;
	ld.global.f32 	%f83, [%rd30+24];
	add.f32 	%f84, %f82, %f83;
	ld.global.f32 	%f85, [%rd30+28];
	add.f32 	%f86, %f84, %f85;
	ld.global.f32 	%f87, [%rd30+32];
	add.f32 	%f88, %f86, %f87;
	ld.global.f32 	%f89, [%rd30+36];
	add.f32 	%f90, %f88, %f89;
	ld.global.f32 	%f91, [%rd30+40];
	add.f32 	%f92, %f90, %f91;
	ld.global.f32 	%f93, [%rd30+44];
	add.f32 	%f94, %f92, %f93;
	ld.global.f32 	%f95, [%rd30+48];
	add.f32 	%f96, %f94, %f95;
	ld.global.f32 	%f97, [%rd30+52];
	add.f32 	%f98, %f96, %f97;
	ld.global.f32 	%f99, [%rd30+56];
	add.f32 	%f100, %f98, %f99;
	ld.global.f32 	%f101, [%rd30+60];
	add.f32 	%f137, %f100, %f101;
	add.s32 	%r113, %r113, 16;
	and.b32  	%r115, %r4, 2147483632;
	setp.ne.s32 	%p26, %r113, %r115;
	@%p26 bra 	$L__BB3_41;
$L__BB3_42:
	setp.eq.s32 	%p27, %r20, 0;
	@%p27 bra 	$L__BB3_52;
	add.s32 	%r98, %r20, -1;
	setp.lt.u32 	%p28, %r98, 7;
	@%p28 bra 	$L__BB3_45;
	mul.wide.u32 	%rd31, %r115, 4;
	add.s64 	%rd32, %rd1, %rd31;
	ld.global.f32 	%f103, [%rd32];
	add.f32 	%f104, %f137, %f103;
	ld.global.f32 	%f105, [%rd32+4];
	add.f32 	%f106, %f104, %f105;
	ld.global.f32 	%f107, [%rd32+8];
	add.f32 	%f108, %f106, %f107;
	ld.global.f32 	%f109, [%rd32+12];
	add.f32 	%f110, %f108, %f109;
	ld.global.f32 	%f111, [%rd32+16];
	add.f32 	%f112, %f110, %f111;
	ld.global.f32 	%f113, [%rd32+20];
	add.f32 	%f114, %f112, %f113;
	ld.global.f32 	%f115, [%rd32+24];
	add.f32 	%f116, %f114, %f115;
	ld.global.f32 	%f117, [%rd32+28];
	add.f32 	%f137, %f116, %f117;
	add.s32 	%r115, %r115, 8;
$L__BB3_45:
	setp.eq.s32 	%p29, %r21, 0;
	@%p29 bra 	$L__BB3_52;
	add.s32 	%r99, %r21, -1;
	setp.lt.u32 	%p30, %r99, 3;
	@%p30 bra 	$L__BB3_48;
	mul.wide.u32 	%rd33, %r115, 4;
	add.s64 	%rd34, %rd1, %rd33;
	ld.global.f32 	%f119, [%rd34];
	add.f32 	%f120, %f137, %f119;
	ld.global.f32 	%f121, [%rd34+4];
	add.f32 	%f122, %f120, %f121;
	ld.global.f32 	%f123, [%rd34+8];
	add.f32 	%f124, %f122, %f123;
	ld.global.f32 	%f125, [%rd34+12];
	add.f32 	%f137, %f124, %f125;
	add.s32 	%r115, %r115, 4;
$L__BB3_48:
	and.b32  	%r48, %r4, 3;
	setp.eq.s32 	%p31, %r48, 0;
	@%p31 bra 	$L__BB3_52;
	setp.eq.s32 	%p32, %r48, 1;
	mul.wide.u32 	%rd35, %r115, 4;
	add.s64 	%rd9, %rd1, %rd35;
	ld.global.f32 	%f126, [%rd9];
	add.f32 	%f137, %f137, %f126;
	@%p32 bra 	$L__BB3_52;
	and.b32  	%r100, %r4, 3;
	setp.eq.s32 	%p33, %r100, 2;
	ld.global.f32 	%f127, [%rd9+4];
	add.f32 	%f137, %f137, %f127;
	@%p33 bra 	$L__BB3_52;
	ld.global.f32 	%f128, [%rd9+8];
	add.f32 	%f137, %f137, %f128;
$L__BB3_52:
	ld.param.u64 	%rd43, [_Z15kernelIntraGridPfS_S_S_i_param_2];
	cvta.to.global.u64 	%rd36, %rd43;
	mul.wide.u32 	%rd37, %r105, 4;
	add.s64 	%rd38, %rd36, %rd37;
	st.global.f32 	[%rd38], %f137;
$L__BB3_53:
	@%p21 bra 	$L__BB3_55;
	// begin inline asm
	trap;
	// end inline asm
$L__BB3_55:
	barrier.sync 	0;
	@%p22 bra 	$L__BB3_58;
	// begin inline asm
	atom.add.release.gpu.u32 %r101,[%rd5],%r17;
	// end inline asm
$L__BB3_57:
	// begin inline asm
	ld.acquire.gpu.u32 %r103,[%rd5];
	// end inline asm
	xor.b32  	%r104, %r103, %r101;
	setp.gt.s32 	%p36, %r104, -1;
	@%p36 bra 	$L__BB3_57;
$L__BB3_58:
	barrier.sync 	0;
	add.s32 	%r105, %r105, 1;
	setp.ne.s32 	%p37, %r105, %r51;
	@%p37 bra 	$L__BB3_2;
$L__BB3_59:
	ret;

}
	// .globl	_Z12kernelMatVecPfS_S_i
.visible .entry _Z12kernelMatVecPfS_S_i(
	.param .u64 .ptr .align 1 _Z12kernelMatVecPfS_S_i_param_0,
	.param .u64 .ptr .align 1 _Z12kernelMatVecPfS_S_i_param_1,
	.param .u64 .ptr .align 1 _Z12kernelMatVecPfS_S_i_param_2,
	.param .u32 _Z12kernelMatVecPfS_S_i_param_3
)
{
	.reg .pred 	%p<11>;
	.reg .b32 	%r<37>;
	.reg .b32 	%f<112>;
	.reg .b64 	%rd<31>;

	ld.param.u64 	%rd11, [_Z12kernelMatVecPfS_S_i_param_0];
	ld.param.u64 	%rd12, [_Z12kernelMatVecPfS_S_i_param_1];
	ld.param.u64 	%rd10, [_Z12kernelMatVecPfS_S_i_param_2];
	ld.param.u32 	%r23, [_Z12kernelMatVecPfS_S_i_param_3];
	cvta.to.global.u64 	%rd1, %rd12;
	cvta.to.global.u64 	%rd2, %rd11;
	mov.u32 	%r24, %tid.x;
	mov.u32 	%r25, %ctaid.x;
	mov.u32 	%r26, %ntid.x;
	mad.lo.s32 	%r1, %r25, %r26, %r24;
	setp.ge.s32 	%p1, %r1, %r23;
	@%p1 bra 	$L__BB4_15;
	setp.lt.s32 	%p2, %r23, 1;
	mov.f32 	%f111, 0f00000000;
	@%p2 bra 	$L__BB4_14;
	mul.lo.s32 	%r2, %r23, %r1;
	and.b32  	%r3, %r23, 15;
	setp.lt.u32 	%p3, %r23, 16;
	mov.f32 	%f111, 0f00000000;
	mov.b32 	%r33, 0;
	@%p3 bra 	$L__BB4_5;
	and.b32  	%r33, %r23, 2147483632;
	neg.s32 	%r31, %r33;
	add.s64 	%rd3, %rd2, 32;
	add.s64 	%rd29, %rd1, 32;
	mov.f32 	%f111, 0f00000000;
	mov.u32 	%r30, %r2;
$L__BB4_4:
	.pragma "nounroll";
	mul.wide.s32 	%rd13, %r30, 4;
	add.s64 	%rd14, %rd3, %rd13;
	ld.global.f32 	%f18, [%rd14+-32];
	ld.global.f32 	%f19, [%rd29+-32];
	fma.rn.f32 	%f20, %f18, %f19, %f111;
	ld.global.f32 	%f21, [%rd14+-28];
	ld.global.f32 	%f22, [%rd29+-28];
	fma.rn.f32 	%f23, %f21, %f22, %f20;
	ld.global.f32 	%f24, [%rd14+-24];
	ld.global.f32 	%f25, [%rd29+-24];
	fma.rn.f32 	%f26, %f24, %f25, %f23;
	ld.global.f32 	%f27, [%rd14+-20];
	ld.global.f32 	%f28, [%rd29+-20];
	fma.rn.f32 	%f29, %f27, %f28, %f26;
	ld.global.f32 	%f30, [%rd14+-16];
	ld.global.f32 	%f31, [%rd29+-16];
	fma.rn.f32 	%f32, %f30, %f31, %f29;
	ld.global.f32 	%f33, [%rd14+-12];
	ld.global.f32 	%f34, [%rd29+-12];
	fma.rn.f32 	%f35, %f33, %f34, %f32;
	ld.global.f32 	%f36, [%rd14+-8];
	ld.global.f32 	%f37, [%rd29+-8];
	fma.rn.f32 	%f38, %f36, %f37, %f35;
	ld.global.f32 	%f39, [%rd14+-4];
	ld.global.f32 	%f40, [%rd29+-4];
	fma.rn.f32 	%f41, %f39, %f40, %f38;
	ld.global.f32 	%f42, [%rd14];
	ld.global.f32 	%f43, [%rd29];
	fma.rn.f32 	%f44, %f42, %f43, %f41;
	ld.global.f32 	%f45, [%rd14+4];
	ld.global.f32 	%f46, [%rd29+4];
	fma.rn.f32 	%f47, %f45, %f46, %f44;
	ld.global.f32 	%f48, [%rd14+8];
	ld.global.f32 	%f49, [%rd29+8];
	fma.rn.f32 	%f50, %f48, %f49, %f47;
	ld.global.f32 	%f51, [%rd14+12];
	ld.global.f32 	%f52, [%rd29+12];
	fma.rn.f32 	%f53, %f51, %f52, %f50;
	ld.global.f32 	%f54, [%rd14+16];
	ld.global.f32 	%f55, [%rd29+16];
	fma.rn.f32 	%f56, %f54, %f55, %f53;
	ld.global.f32 	%f57, [%rd14+20];
	ld.global.f32 	%f58, [%rd29+20];
	fma.rn.f32 	%f59, %f57, %f58, %f56;
	ld.global.f32 	%f60, [%rd14+24];
	ld.global.f32 	%f61, [%rd29+24];
	fma.rn.f32 	%f62, %f60, %f61, %f59;
	ld.global.f32 	%f63, [%rd14+28];
	ld.global.f32 	%f64, [%rd29+28];
	fma.rn.f32 	%f111, %f63, %f64, %f62;
	add.s32 	%r31, %r31, 16;
	add.s32 	%r30, %r30, 16;
	add.s64 	%rd29, %rd29, 64;
	setp.ne.s32 	%p4, %r31, 0;
	@%p4 bra 	$L__BB4_4;
$L__BB4_5:
	setp.eq.s32 	%p5, %r3, 0;
	@%p5 bra 	$L__BB4_14;
	and.b32  	%r11, %r23, 7;
	setp.lt.u32 	%p6, %r3, 8;
	@%p6 bra 	$L__BB4_8;
	add.s32 	%r28, %r33, %r2;
	mul.wide.s32 	%rd15, %r28, 4;
	add.s64 	%rd16, %rd2, %rd15;
	ld.global.f32 	%f66, [%rd16];
	mul.wide.u32 	%rd17, %r33, 4;
	add.s64 	%rd18, %rd1, %rd17;
	ld.global.f32 	%f67, [%rd18];
	fma.rn.f32 	%f68, %f66, %f67, %f111;
	ld.global.f32 	%f69, [%rd16+4];
	ld.global.f32 	%f70, [%rd18+4];
	fma.rn.f32 	%f71, %f69, %f70, %f68;
	ld.global.f32 	%f72, [%rd16+8];
	ld.global.f32 	%f73, [%rd18+8];
	fma.rn.f32 	%f74, %f72, %f73, %f71;
	ld.global.f32 	%f75, [%rd16+12];
	ld.global.f32 	%f76, [%rd18+12];
	fma.rn.f32 	%f77, %f75, %f76, %f74;
	ld.global.f32 	%f78, [%rd16+16];
	ld.global.f32 	%f79, [%rd18+16];
	fma.rn.f32 	%f80, %f78, %f79, %f77;
	ld.global.f32 	%f81, [%rd16+20];
	ld.global.f32 	%f82, [%rd18+20];
	fma.rn.f32 	%f83, %f81, %f82, %f80;
	ld.global.f32 	%f84, [%rd16+24];
	ld.global.f32 	%f85, [%rd18+24];
	fma.rn.f32 	%f86, %f84, %f85, %f83;
	ld.global.f32 	%f87, [%rd16+28];
	ld.global.f32 	%f88, [%rd18+28];
	fma.rn.f32 	%f111, %f87, %f88, %f86;
	add.s32 	%r33, %r33, 8;
$L__BB4_8:
	setp.eq.s32 	%p7, %r11, 0;
	@%p7 bra 	$L__BB4_14;
	and.b32  	%r14, %r23, 3;
	setp.lt.u32 	%p8, %r11, 4;
	@%p8 bra 	$L__BB4_11;
	add.s32 	%r29, %r33, %r2;
	mul.wide.s32 	%rd19, %r29, 4;
	add.s64 	%rd20, %rd2, %rd19;
	ld.global.f32 	%f90, [%rd20];
	mul.wide.u32 	%rd21, %r33, 4;
	add.s64 	%rd22, %rd1, %rd21;
	ld.global.f32 	%f91, [%rd22];
	fma.rn.f32 	%f92, %f90, %f91, %f111;
	ld.global.f32 	%f93, [%rd20+4];
	ld.global.f32 	%f94, [%rd22+4];
	fma.rn.f32 	%f95, %f93, %f94, %f92;
	ld.global.f32 	%f96, [%rd20+8];
	ld.global.f32 	%f97, [%rd22+8];
	fma.rn.f32 	%f98, %f96, %f97, %f95;
	ld.global.f32 	%f99, [%rd20+12];
	ld.global.f32 	%f100, [%rd22+12];
	fma.rn.f32 	%f111, %f99, %f100, %f98;
	add.s32 	%r33, %r33, 4;
$L__BB4_11:
	setp.eq.s32 	%p9, %r14, 0;
	@%p9 bra 	$L__BB4_14;
	mul.wide.u32 	%rd23, %r33, 4;
	add.s64 	%rd30, %rd1, %rd23;
	add.s32 	%r36, %r33, %r2;
	neg.s32 	%r35, %r14;
$L__BB4_13:
	.pragma "nounroll";
	mul.wide.s32 	%rd24, %r36, 4;
	add.s64 	%rd25, %rd2, %rd24;
	ld.global.f32 	%f101, [%rd25];
	ld.global.f32 	%f102, [%rd30];
	fma.rn.f32 	%f111, %f101, %f102, %f111;
	add.s64 	%rd30, %rd30, 4;
	add.s32 	%r36, %r36, 1;
	add.s32 	%r35, %r35, 1;
	setp.ne.s32 	%p10, %r35, 0;
	@%p10 bra 	$L__BB4_13;
$L__BB4_14:
	cvta.to.global.u64 	%rd26, %rd10;
	mul.wide.s32 	%rd27, %r1, 4;
	add.s64 	%rd28, %rd26, %rd27;
	st.global.f32 	[%rd28], %f111;
$L__BB4_15:
	ret;

}


// ===== COMPILED SASS (sm_100) =====

	.target	sm_100

	.elftype	@"ET_EXEC"


//--------------------- .note.nv.tkinfo           --------------------------
	.section	.note.nv.tkinfo,"",@"SHT_NOTE"
	.sectionflags	@"SHF_NOTE_NV_TKINFO"
	.tkinfo
        /*0018*/ 	.word	0x00000002
        /*0030*/ 	.string	""
        /*0030*/ 	.string	"ptxas"
        /*0030*/ 	.string	"Cuda compilation tools, release 13.0, V13.0.88"
        /*0030*/ 	.string	"Build cuda_13.0.r13.0/compiler.36424714_0"
        /*0030*/ 	.string	"-arch sm_100 -m 64 "



//--------------------- .note.nv.cuinfo           --------------------------
	.section	.note.nv.cuinfo,"",@"SHT_NOTE"
	.sectionflags	@"SHF_NOTE_NV_CUINFO"
        /*0018*/ 	.short	0x0002
        /*001a*/ 	.short	0x0064
        /*001c*/ 	.short	0x0082
	.zero		2


//--------------------- .nv.info                  --------------------------
	.section	.nv.info,"",@"SHT_CUDA_INFO"
	.align	4


	//----- nvinfo : EIATTR_REGCOUNT
	.align		4
        /*0000*/ 	.byte	0x04, 0x2f
        /*0002*/ 	.short	(.L_1 - .L_0)
	.align		4
.L_0:
        /*0004*/ 	.word	index@(_Z9kernelRedPfS_S_S_ii)
        /*0008*/ 	.word	0x00000011


	//----- nvinfo : EIATTR_FRAME_SIZE
	.align		4
.L_1:
        /*000c*/ 	.byte	0x04, 0x11
        /*000e*/ 	.short	(.L_3 - .L_2)
	.align		4
.L_2:
        /*0010*/ 	.word	index@(_Z9kernelRedPfS_S_S_ii)
        /*0014*/ 	.word	0x00000000


	//----- nvinfo : EIATTR_REGCOUNT
	.align		4
.L_3:
        /*0018*/ 	.byte	0x04, 0x2f
        /*001a*/ 	.short	(.L_5 - .L_4)
	.align		4
.L_4:
        /*001c*/ 	.word	index@(_Z18kernelRedAtomicAddPfS_S_i)
        /*0020*/ 	.word	0x0000000e


	//----- nvinfo : EIATTR_FRAME_SIZE
	.align		4
.L_5:
        /*0024*/ 	.byte	0x04, 0x11
        /*0026*/ 	.short	(.L_7 - .L_6)
	.align		4
.L_6:
        /*0028*/ 	.word	index@(_Z18kernelRedAtomicAddPfS_S_i)
        /*002c*/ 	.word	0x00000000


	//----- nvinfo : EIATTR_REGCOUNT
	.align		4
.L_7:
        /*0030*/ 	.byte	0x04, 0x2f
        /*0032*/ 	.short	(.L_9 - .L_8)
	.align		4
.L_8:
        /*0034*/ 	.word	index@(_Z12kernelAtomicPfS_S_i)
        /*0038*/ 	.word	0x0000000c


	//----- nvinfo : EIATTR_FRAME_SIZE
	.align		4
.L_9:
        /*003c*/ 	.byte	0x04, 0x11
        /*003e*/ 	.short	(.L_11 - .L_10)
	.align		4
.L_10:
        /*0040*/ 	.word	index@(_Z12kernelAtomicPfS_S_i)
        /*0044*/ 	.word	0x00000000


	//----- nvinfo : EIATTR_REGCOUNT
	.align		4
.L_11:
        /*0048*/ 	.byte	0x04, 0x2f
        /*004a*/ 	.short	(.L_13 - .L_12)
	.align		4
.L_12:
        /*004c*/ 	.word	index@(_Z15kernelIntraGridPfS_S_S_i)
        /*0050*/ 	.word	0x00000020


	//----- nvinfo : EIATTR_FRAME_SIZE
	.align		4
.L_13:
        /*0054*/ 	.byte	0x04, 0x11
        /*0056*/ 	.short	(.L_15 - .L_14)
	.align		4
.L_14:
        /*0058*/ 	.word	index@(_Z15kernelIntraGridPfS_S_S_i)
        /*005c*/ 	.word	0x00000000


	//----- nvinfo : EIATTR_REGCOUNT
	.align		4
.L_15:
        /*0060*/ 	.byte	0x04, 0x2f
        /*0062*/ 	.short	(.L_17 - .L_16)
	.align		4
.L_16:
        /*0064*/ 	.word	index@(_Z12kernelMatVecPfS_S_i)
        /*0068*/ 	.word	0x0000001e


	//----- nvinfo : EIATTR_FRAME_SIZE
	.align		4
.L_17:
        /*006c*/ 	.byte	0x04, 0x11
        /*006e*/ 	.short	(.L_19 - .L_18)
	.align		4
.L_18:
        /*0070*/ 	.word	index@(_Z12kernelMatVecPfS_S_i)
        /*0074*/ 	.word	0x00000000


	//----- nvinfo : EIATTR_MIN_STACK_SIZE
	.align		4
.L_19:
        /*0078*/ 	.byte	0x04, 0x12
        /*007a*/ 	.short	(.L_21 - .L_20)
	.align		4
.L_20:
        /*007c*/ 	.word	index@(_Z12kernelMatVecPfS_S_i)
        /*0080*/ 	.word	0x00000000


	//----- nvinfo : EIATTR_MIN_STACK_SIZE
	.align		4
.L_21:
        /*0084*/ 	.byte	0x04, 0x12
        /*0086*/ 	.short	(.L_23 - .L_22)
	.align		4
.L_22:
        /*0088*/ 	.word	index@(_Z15kernelIntraGridPfS_S_S_i)
        /*008c*/ 	.word	0x00000000


	//----- nvinfo : EIATTR_MIN_STACK_SIZE
	.align		4
.L_23:
        /*0090*/ 	.byte	0x04, 0x12
        /*0092*/ 	.short	(.L_25 - .L_24)
	.align		4
.L_24:
        /*0094*/ 	.word	index@(_Z12kernelAtomicPfS_S_i)
        /*0098*/ 	.word	0x00000000


	//----- nvinfo : EIATTR_MIN_STACK_SIZE
	.align		4
.L_25:
        /*009c*/ 	.byte	0x04, 0x12
        /*009e*/ 	.short	(.L_27 - .L_26)
	.align		4
.L_26:
        /*00a0*/ 	.word	index@(_Z18kernelRedAtomicAddPfS_S_i)
        /*00a4*/ 	.word	0x00000000


	//----- nvinfo : EIATTR_MIN_STACK_SIZE
	.align		4
.L_27:
        /*00a8*/ 	.byte	0x04, 0x12
        /*00aa*/ 	.short	(.L_29 - .L_28)
	.align		4
.L_28:
        /*00ac*/ 	.word	index@(_Z9kernelRedPfS_S_S_ii)
        /*00b0*/ 	.word	0x00000000
.L_29:


//--------------------- .nv.compat                --------------------------
	.section	.nv.compat,"",@"SHT_CUDA_COMPAT_INFO"
	.align	4
        /*0000*/ 	.byte	0x02, 0x09, 0x00, 0x00, 0x02, 0x02, 0x01, 0x00, 0x02, 0x05, 0x05, 0x00, 0x03, 0x07, 0x01, 0x01
        /*0010*/ 	.byte	0x02, 0x03, 0x00, 0x00, 0x02, 0x06, 0x01, 0x00, 0x04, 0x0b, 0x08, 0x00, 0x01, 0x00, 0x00, 0x00
        /*0020*/ 	.byte	0x00, 0x00, 0x00, 0x00


//--------------------- .nv.info._Z12kernelMatVecPfS_S_i --------------------------
	.section	.nv.info._Z12kernelMatVecPfS_S_i,"",@"SHT_CUDA_INFO"
	.sectionflags	@""
	.align	4


	//----- nvinfo : EIATTR_CUDA_API_VERSION
	.align		4
        /*0000*/ 	.byte	0x04, 0x37
        /*0002*/ 	.short	(.L_31 - .L_30)
.L_30:
        /*0004*/ 	.word	0x00000082


	//----- nvinfo : EIATTR_KPARAM_INFO
	.align		4
.L_31:
        /*0008*/ 	.byte	0x04, 0x17
        /*000a*/ 	.short	(.L_33 - .L_32)
.L_32:
        /*000c*/ 	.word	0x00000000
        /*0010*/ 	.short	0x0003
        /*0012*/ 	.short	0x0018
        /*0014*/ 	.byte	0x00, 0xf0, 0x11, 0x00


	//----- nvinfo : EIATTR_KPARAM_INFO
	.align		4
.L_33:
        /*0018*/ 	.byte	0x04, 0x17
        /*001a*/ 	.short	(.L_35 - .L_34)
.L_34:
        /*001c*/ 	.word	0x00000000
        /*0020*/ 	.short	0x0002
        /*0022*/ 	.short	0x0010
        /*0024*/ 	.byte	0x00, 0xf5, 0x21, 0x00


	//----- nvinfo : EIATTR_KPARAM_INFO
	.align		4
.L_35:
        /*0028*/ 	.byte	0x04, 0x17
        /*002a*/ 	.short	(.L_37 - .L_36)
.L_36:
        /*002c*/ 	.word	0x00000000
        /*0030*/ 	.short	0x0001
        /*0032*/ 	.short	0x0008
        /*0034*/ 	.byte	0x00, 0xf5, 0x21, 0x00


	//----- nvinfo : EIATTR_KPARAM_INFO
	.align		4
.L_37:
        /*0038*/ 	.byte	0x04, 0x17
        /*003a*/ 	.short	(.L_39 - .L_38)
.L_38:
        /*003c*/ 	.word	0x00000000
        /*0040*/ 	.short	0x0000
        /*0042*/ 	.short	0x0000
        /*0044*/ 	.byte	0x00, 0xf5, 0x21, 0x00


	//----- nvinfo : EIATTR_SPARSE_MMA_MASK
	.align		4
.L_39:
        /*0048*/ 	.byte	0x03, 0x50
        /*004a*/ 	.short	0x0000


	//----- nvinfo : EIATTR_MAXREG_COUNT
	.align		4
        /*004c*/ 	.byte	0x03, 0x1b
        /*004e*/ 	.short	0x00ff


	//----- nvinfo : EIATTR_MERCURY_ISA_VERSION
	.align		4
        /*0050*/ 	.byte	0x03, 0x5f
        /*0052*/ 	.short	0x0101


	//----- nvinfo : EIATTR_VRC_CTA_INIT_COUNT
	.align		4
        /*0054*/ 	.byte	0x02, 0x4a
	.zero		1
	.zero		1


	//----- nvinfo : EIATTR_EXIT_INSTR_OFFSETS
	.align		4
        /*0058*/ 	.byte	0x04, 0x1c
        /*005a*/ 	.short	(.L_41 - .L_40)


	//   ....[0]....
.L_40:
        /*005c*/ 	.word	0x00000070


	//   ....[1]....
        /*0060*/ 	.word	0x00000a80


	//----- nvinfo : EIATTR_CBANK_PARAM_SIZE
	.align		4
.L_41:
        /*0064*/ 	.byte	0x03, 0x19
        /*0066*/ 	.short	0x001c


	//----- nvinfo : EIATTR_PARAM_CBANK
	.align		4
        /*0068*/ 	.byte	0x04, 0x0a
        /*006a*/ 	.short	(.L_43 - .L_42)
	.align		4
.L_42:
        /*006c*/ 	.word	index@(.nv.constant0._Z12kernelMatVecPfS_S_i)
        /*0070*/ 	.short	0x0380
        /*0072*/ 	.short	0x001c


	//----- nvinfo : EIATTR_SW_WAR
	.align		4
.L_43:
        /*0074*/ 	.byte	0x04, 0x36
        /*0076*/ 	.short	(.L_45 - .L_44)
.L_44:
        /*0078*/ 	.word	0x00000008
.L_45:


//--------------------- .nv.info._Z15kernelIntraGridPfS_S_S_i --------------------------
	.section	.nv.info._Z15kernelIntraGridPfS_S_S_i,"",@"SHT_CUDA_INFO"
	.sectionflags	@""
	.align	4


	//----- nvinfo : EIATTR_CUDA_API_VERSION
	.align		4
        /*0000*/ 	.byte	0x04, 0x37
        /*0002*/ 	.short	(.L_47 - .L_46)
.L_46:
        /*0004*/ 	.word	0x00000082


	//----- nvinfo : EIATTR_KPARAM_INFO
	.align		4
.L_47:
        /*0008*/ 	.byte	0x04, 0x17
        /*000a*/ 	.short	(.L_49 - .L_48)
.L_48:
        /*000c*/ 	.word	0x00000000
        /*0010*/ 	.short	0x0004
        /*0012*/ 	.short	0x0020
        /*0014*/ 	.byte	0x00, 0xf0, 0x11, 0x00


	//----- nvinfo : EIATTR_KPARAM_INFO
	.align		4
.L_49:
        /*0018*/ 	.byte	0x04, 0x17
        /*001a*/ 	.short	(.L_51 - .L_50)
.L_50:
        /*001c*/ 	.word	0x00000000
        /*0020*/ 	.short	0x0003
        /*0022*/ 	.short	0x0018
        /*0024*/ 	.byte	0x00, 0xf5, 0x21, 0x00


	//----- nvinfo : EIATTR_KPARAM_INFO
	.align		4
.L_51:
        /*0028*/ 	.byte	0x04, 0x17
        /*002a*/ 	.short	(.L_53 - .L_52)
.L_52:
        /*002c*/ 	.word	0x00000000
        /*0030*/ 	.short	0x0002
        /*0032*/ 	.short	0x0010
        /*0034*/ 	.byte	0x00, 0xf5, 0x21, 0x00


	//----- nvinfo : EIATTR_KPARAM_INFO
	.align		4
.L_53:
        /*0038*/ 	.byte	0x04, 0x17
        /*003a*/ 	.short	(.L_55 - .L_54)
.L_54:
        /*003c*/ 	.word	0x00000000
        /*0040*/ 	.short	0x0001
        /*0042*/ 	.short	0x0008
        /*0044*/ 	.byte	0x00, 0xf5, 0x21, 0x00


	//----- nvinfo : EIATTR_KPARAM_INFO
	.align		4
.L_55:
        /*0048*/ 	.byte	0x04, 0x17
        /*004a*/ 	.short	(.L_57 - .L_56)
.L_56:
        /*004c*/ 	.word	0x00000000
        /*0050*/ 	.short	0x0000
        /*0052*/ 	.short	0x0000
        /*0054*/ 	.byte	0x00, 0xf5, 0x21, 0x00


	//----- nvinfo : EIATTR_SPARSE_MMA_MASK
	.align		4
.L_57:
        /*0058*/ 	.byte	0x03, 0x50
        /*005a*/ 	.short	0x0000


	//----- nvinfo : EIATTR_MAXREG_COUNT
	.align		4
        /*005c*/ 	.byte	0x03, 0x1b
        /*005e*/ 	.short	0x00ff


	//----- nvinfo : EIATTR_NUM_BARRIERS
	.align		4
        /*0060*/ 	.byte	0x02, 0x4c
        /*0062*/ 	.byte	0x01
	.zero		1


	//----- nvinfo : EIATTR_MERCURY_ISA_VERSION
	.align		4
        /*0064*/ 	.byte	0x03, 0x5f
        /*0066*/ 	.short	0x0101


	//----- nvinfo : EIATTR_INT_WARP_WIDE_INSTR_OFFSETS
	.align		4
        /*0068*/ 	.byte	0x04, 0x31
        /*006a*/ 	.short	(.L_59 - .L_58)


	//   ....[0]....
.L_58:
        /*006c*/ 	.word	0x00001230


	//   ....[1]....
        /*0070*/ 	.word	0x00001310


	//   ....[2]....
        /*0074*/ 	.word	0x00001ae0


	//   ....[3]....
        /*0078*/ 	.word	0x00001bc0


	//----- nvinfo : EIATTR_COOP_GROUP_MASK_REGIDS
	.align		4
.L_59:
        /*007c*/ 	.byte	0x04, 0x29
        /*007e*/ 	.short	(.L_61 - .L_60)


	//   ....[0]....
.L_60:
        /*0080*/ 	.word	0xffffffff


	//   ....[1]....
        /*0084*/ 	.word	0xffffffff


	//   ....[2]....
        /*0088*/ 	.word	0xffffffff


	//   ....[3]....
        /*008c*/ 	.word	0xffffffff


	//   ....[4]....
        /*0090*/ 	.word	0xffffffff


	//   ....[5]....
        /*0094*/ 	.word	0xffffffff


	//   ....[6]....
        /*0098*/ 	.word	0xffffffff


	//   ....[7]....
        /*009c*/ 	.word	0xffffffff


	//   ....[8]....
        /*00a0*/ 	.word	0xffffffff


	//   ....[9]....
        /*00a4*/ 	.word	0xffffffff


	//   ....[10]....
        /*00a8*/ 	.word	0xffffffff


	//   ....[11]....
        /*00ac*/ 	.word	0xffffffff


	//   ....[12]....
        /*00b0*/ 	.word	0x0500000e


	//   ....[13]....
        /*00b4*/ 	.word	0x0500000e


	//   ....[14]....
        /*00b8*/ 	.word	0x0500000e


	//   ....[15]....
        /*00bc*/ 	.word	0x0500000e


	//   ....[16]....
        /*00c0*/ 	.word	0x0500000e


	//   ....[17]....
        /*00c4*/ 	.word	0x0500000e


	//   ....[18]....
        /*00c8*/ 	.word	0x0500000e


	//   ....[19]....
        /*00cc*/ 	.word	0x0500000e


	//   ....[20]....
        /*00d0*/ 	.word	0x0500000e


	//   ....[21]....
        /*00d4*/ 	.word	0x0500000e


	//   ....[22]....
        /*00d8*/ 	.word	0x0500000e


	//   ....[23]....
        /*00dc*/ 	.word	0x0500000e


	//----- nvinfo : EIATTR_COOP_GROUP_INSTR_OFFSETS
	.align		4
.L_61:
        /*00e0*/ 	.byte	0x04, 0x28
        /*00e2*/ 	.short	(.L_63 - .L_62)


	//   ....[0]....
.L_62:
        /*00e4*/ 	.word	0x00000590


	//   ....[1]....
        /*00e8*/ 	.word	0x000005f0


	//   ....[2]....
        /*00ec*/ 	.word	0x00000650


	//   ....[3]....
        /*00f0*/ 	.word	0x000006b0


	//   ....[4]....
        /*00f4*/ 	.word	0x00000710


	//   ....[5]....
        /*00f8*/ 	.word	0x00000770


	//   ....[6]....
        /*00fc*/ 	.word	0x00000780


	//   ....[7]....
        /*0100*/ 	.word	0x00001130


	//   ....[8]....
        /*0104*/ 	.word	0x000011e0


	//   ....[9]....
        /*0108*/ 	.word	0x000013c0


	//   ....[10]....
        /*010c*/ 	.word	0x00001aa0


	//   ....[11]....
        /*0110*/ 	.word	0x00001c70


	//   ....[12]....
        /*0114*/ 	.word	0x00001d30


	//   ....[13]....
        /*0118*/ 	.word	0x00001de0


	//   ....[14]....
        /*011c*/ 	.word	0x00001e70


	//   ....[15]....
        /*0120*/ 	.word	0x00001f00


	//   ....[16]....
        /*0124*/ 	.word	0x00001fa0


	//   ....[17]....
        /*0128*/ 	.word	0x00002020


	//   ....[18]....
        /*012c*/ 	.word	0x00002070


	//   ....[19]....
        /*0130*/ 	.word	0x00002120


	//   ....[20]....
        /*0134*/ 	.word	0x000021d0


	//   ....[21]....
        /*0138*/ 	.word	0x00002280


	//   ....[22]....
        /*013c*/ 	.word	0x00002330


	//   ....[23]....
        /*0140*/ 	.word	0x000023e0


	//----- nvinfo : EIATTR_VRC_CTA_INIT_COUNT
	.align		4
.L_63:
        /*0144*/ 	.byte	0x02, 0x4a
	.zero		1
	.zero		1


	//----- nvinfo : EIATTR_EXIT_INSTR_OFFSETS
	.align		4
        /*0148*/ 	.byte	0x04, 0x1c
        /*014a*/ 	.short	(.L_65 - .L_64)


	//   ....[0]....
.L_64:
        /*014c*/ 	.word	0x00000030


	//   ....[1]....
        /*0150*/ 	.word	0x00001cb0


	//----- nvinfo : EIATTR_CRS_STACK_SIZE
	.align		4
.L_65:
        /*0154*/ 	.byte	0x04, 0x1e
        /*0156*/ 	.short	(.L_67 - .L_66)
.L_66:
        /*0158*/ 	.word	0x00000000


	//----- nvinfo : EIATTR_CBANK_PARAM_SIZE
	.align		4
.L_67:
        /*015c*/ 	.byte	0x03, 0x19
        /*015e*/ 	.short	0x0024


	//----- nvinfo : EIATTR_PARAM_CBANK
	.align		4
        /*0160*/ 	.byte	0x04, 0x0a
        /*0162*/ 	.short	(.L_69 - .L_68)
	.align		4
.L_68:
        /*0164*/ 	.word	index@(.nv.constant0._Z15kernelIntraGridPfS_S_S_i)
        /*0168*/ 	.short	0x0380
        /*016a*/ 	.short	0x0024


	//----- nvinfo : EIATTR_SW_WAR
	.align		4
.L_69:
        /*016c*/ 	.byte	0x04, 0x36
        /*016e*/ 	.short	(.L_71 - .L_70)
.L_70:
        /*0170*/ 	.word	0x00000008
.L_71:


//--------------------- .nv.info._Z12kernelAtomicPfS_S_i --------------------------
	.section	.nv.info._Z12kernelAtomicPfS_S_i,"",@"SHT_CUDA_INFO"
	.sectionflags	@""
	.align	4


	//----- nvinfo : EIATTR_CUDA_API_VERSION
	.align		4
        /*0000*/ 	.byte	0x04, 0x37
        /*0002*/ 	.short	(.L_73 - .L_72)
.L_72:
        /*0004*/ 	.word	0x00000082


	//----- nvinfo : EIATTR_KPARAM_INFO
	.align		4
.L_73:
        /*0008*/ 	.byte	0x04, 0x17
        /*000a*/ 	.short	(.L_75 - .L_74)
.L_74:
        /*000c*/ 	.word	0x00000000
        /*0010*/ 	.short	0x0003
        /*0012*/ 	.short	0x0018
        /*0014*/ 	.byte	0x00, 0xf0, 0x11, 0x00


	//----- nvinfo : EIATTR_KPARAM_INFO
	.align		4
.L_75:
        /*0018*/ 	.byte	0x04, 0x17
        /*001a*/ 	.short	(.L_77 - .L_76)
.L_76:
        /*001c*/ 	.word	0x00000000
        /*0020*/ 	.short	0x0002
        /*0022*/ 	.short	0x0010
        /*0024*/ 	.byte	0x00, 0xf5, 0x21, 0x00


	//----- nvinfo : EIATTR_KPARAM_INFO
	.align		4
.L_77:
        /*0028*/ 	.byte	0x04, 0x17
        /*002a*/ 	.short	(.L_79 - .L_78)
.L_78:
        /*002c*/ 	.word	0x00000000
        /*0030*/ 	.short	0x0001
        /*0032*/ 	.short	0x0008
        /*0034*/ 	.byte	0x00, 0xf5, 0x21, 0x00


	//----- nvinfo : EIATTR_KPARAM_INFO
	.align		4
.L_79:
        /*0038*/ 	.byte	0x04, 0x17
        /*003a*/ 	.short	(.L_81 - .L_80)
.L_80:
        /*003c*/ 	.word	0x00000000
        /*0040*/ 	.short	0x0000
        /*0042*/ 	.short	0x0000
        /*0044*/ 	.byte	0x00, 0xf5, 0x21, 0x00


	//----- nvinfo : EIATTR_SPARSE_MMA_MASK
	.align		4
.L_81:
        /*0048*/ 	.byte	0x03, 0x50
        /*004a*/ 	.short	0x0000


	//----- nvinfo : EIATTR_MAXREG_COUNT
	.align		4
        /*004c*/ 	.byte	0x03, 0x1b
        /*004e*/ 	.short	0x00ff


	//----- nvinfo : EIATTR_MERCURY_ISA_VERSION
	.align		4
        /*0050*/ 	.byte	0x03, 0x5f
        /*0052*/ 	.short	0x0101


	//----- nvinfo : EIATTR_VRC_CTA_INIT_COUNT
	.align		4
        /*0054*/ 	.byte	0x02, 0x4a
	.zero		1
	.zero		1


	//----- nvinfo : EIATTR_EXIT_INSTR_OFFSETS
	.align		4
        /*0058*/ 	.byte	0x04, 0x1c
        /*005a*/ 	.short	(.L_83 - .L_82)


	//   ....[0]....
.L_82:
        /*005c*/ 	.word	0x000000c0


	//   ....[1]....
        /*0060*/ 	.word	0x00000190


	//----- nvinfo : EIATTR_CBANK_PARAM_SIZE
	.align		4
.L_83:
        /*0064*/ 	.byte	0x03, 0x19
        /*0066*/ 	.short	0x001c


	//----- nvinfo : EIATTR_PARAM_CBANK
	.align		4
        /*0068*/ 	.byte	0x04, 0x0a
        /*006a*/ 	.short	(.L_85 - .L_84)
	.align		4
.L_84:
        /*006c*/ 	.word	index@(.nv.constant0._Z12kernelAtomicPfS_S_i)
        /*0070*/ 	.short	0x0380
        /*0072*/ 	.short	0x001c


	//----- nvinfo : EIATTR_SW_WAR
	.align		4
.L_85:
        /*0074*/ 	.byte	0x04, 0x36
        /*0076*/ 	.short	(.L_87 - .L_86)
.L_86:
        /*0078*/ 	.word	0x00000008
.L_87:


//--------------------- .nv.info._Z18kernelRedAtomicAddPfS_S_i --------------------------
	.section	.nv.info._Z18kernelRedAtomicAddPfS_S_i,"",@"SHT_CUDA_INFO"
	.sectionflags	@""
	.align	4


	//----- nvinfo : EIATTR_CUDA_API_VERSION
	.align		4
        /*0000*/ 	.byte	0x04, 0x37
        /*0002*/ 	.short	(.L_89 - .L_88)
.L_88:
        /*0004*/ 	.word	0x00000082


	//----- nvinfo : EIATTR_KPARAM_INFO
	.align		4
.L_89:
        /*0008*/ 	.byte	0x04, 0x17
        /*000a*/ 	.short	(.L_91 - .L_90)
.L_90:
        /*000c*/ 	.word	0x00000000
        /*0010*/ 	.short	0x0003
        /*0012*/ 	.short	0x0018
        /*0014*/ 	.byte	0x00, 0xf0, 0x11, 0x00


	//----- nvinfo : EIATTR_KPARAM_INFO
	.align		4
.L_91:
        /*0018*/ 	.byte	0x04, 0x17
        /*001a*/ 	.short	(.L_93 - .L_92)
.L_92:
        /*001c*/ 	.word	0x00000000
        /*0020*/ 	.short	0x0002
        /*0022*/ 	.short	0x0010
        /*0024*/ 	.byte	0x00, 0xf5, 0x21, 0x00


	//----- nvinfo : EIATTR_KPARAM_INFO
	.align		4
.L_93:
        /*0028*/ 	.byte	0x04, 0x17
        /*002a*/ 	.short	(.L_95 - .L_94)
.L_94:
        /*002c*/ 	.word	0x00000000
        /*0030*/ 	.short	0x0001
        /*0032*/ 	.short	0x0008
        /*0034*/ 	.byte	0x00, 0xf5, 0x21, 0x00


	//----- nvinfo : EIATTR_KPARAM_INFO
	.align		4
.L_95:
        /*0038*/ 	.byte	0x04, 0x17
        /*003a*/ 	.short	(.L_97 - .L_96)
.L_96:
        /*003c*/ 	.word	0x00000000
        /*0040*/ 	.short	0x0000
        /*0042*/ 	.short	0x0000
        /*0044*/ 	.byte	0x00, 0xf5, 0x21, 0x00


	//----- nvinfo : EIATTR_SPARSE_MMA_MASK
	.align		4
.L_97:
        /*0048*/ 	.byte	0x03, 0x50
        /*004a*/ 	.short	0x0000


	//----- nvinfo : EIATTR_MAXREG_COUNT
	.align		4
        /*004c*/ 	.byte	0x03, 0x1b
        /*004e*/ 	.short	0x00ff


	//----- nvinfo : EIATTR_NUM_BARRIERS
	.align		4
        /*0050*/ 	.byte	0x02, 0x4c
        /*0052*/ 	.byte	0x01
	.zero		1


	//----- nvinfo : EIATTR_MERCURY_ISA_VERSION
	.align		4
        /*0054*/ 	.byte	0x03, 0x5f
        /*0056*/ 	.short	0x0101


	//----- nvinfo : EIATTR_VRC_CTA_INIT_COUNT
	.align		4
        /*0058*/ 	.byte	0x02, 0x4a
	.zero		1
	.zero		1


	//----- nvinfo : EIATTR_EXIT_INSTR_OFFSETS
	.align		4
        /*005c*/ 	.byte	0x04, 0x1c
        /*005e*/ 	.short	(.L_99 - .L_98)


	//   ....[0]....
.L_98:
        /*0060*/ 	.word	0x000000d0


	//   ....[1]....
        /*0064*/ 	.word	0x000002c0


	//   ....[2]....
        /*0068*/ 	.word	0x00000320


	//----- nvinfo : EIATTR_CBANK_PARAM_SIZE
	.align		4
.L_99:
        /*006c*/ 	.byte	0x03, 0x19
        /*006e*/ 	.short	0x001c


	//----- nvinfo : EIATTR_PARAM_CBANK
	.align		4
        /*0070*/ 	.byte	0x04, 0x0a
        /*0072*/ 	.short	(.L_101 - .L_100)
	.align		4
.L_100:
        /*0074*/ 	.word	index@(.nv.constant0._Z18kernelRedAtomicAddPfS_S_i)
        /*0078*/ 	.short	0x0380
        /*007a*/ 	.short	0x001c


	//----- nvinfo : EIATTR_SW_WAR
	.align		4
.L_101:
        /*007c*/ 	.byte	0x04, 0x36
        /*007e*/ 	.short	(.L_103 - .L_102)
.L_102:
        /*0080*/ 	.word	0x00000008
.L_103:


//--------------------- .nv.info._Z9kernelRedPfS_S_S_ii --------------------------
	.section	.nv.info._Z9kernelRedPfS_S_S_ii,"",@"SHT_CUDA_INFO"
	.sectionflags	@""
	.align	4


	//----- nvinfo : EIATTR_CUDA_API_VERSION
	.align		4
        /*0000*/ 	.byte	0x04, 0x37
        /*0002*/ 	.short	(.L_105 - .L_104)
.L_104:
        /*0004*/ 	.word	0x00000082


	//----- nvinfo : EIATTR_KPARAM_INFO
	.align		4
.L_105:
        /*0008*/ 	.byte	0x04, 0x17
        /*000a*/ 	.short	(.L_107 - .L_106)
.L_106:
        /*000c*/ 	.word	0x00000000
        /*0010*/ 	.short	0x0005
        /*0012*/ 	.short	0x0024
        /*0014*/ 	.byte	0x00, 0xf0, 0x11, 0x00


	//----- nvinfo : EIATTR_KPARAM_INFO
	.align		4
.L_107:
        /*0018*/ 	.byte	0x04, 0x17
        /*001a*/ 	.short	(.L_109 - .L_108)
.L_108:
        /*001c*/ 	.word	0x00000000
        /*0020*/ 	.short	0x0004
        /*0022*/ 	.short	0x0020
        /*0024*/ 	.byte	0x00, 0xf0, 0x11, 0x00


	//----- nvinfo : EIATTR_KPARAM_INFO
	.align		4
.L_109:
        /*0028*/ 	.byte	0x04, 0x17
        /*002a*/ 	.short	(.L_111 - .L_110)
.L_110:
        /*002c*/ 	.word	0x00000000
        /*0030*/ 	.short	0x0003
        /*0032*/ 	.short	0x0018
        /*0034*/ 	.byte	0x00, 0xf5, 0x21, 0x00


	//----- nvinfo : EIATTR_KPARAM_INFO
	.align		4
.L_111:
        /*0038*/ 	.byte	0x04, 0x17
        /*003a*/ 	.short	(.L_113 - .L_112)
.L_112:
        /*003c*/ 	.word	0x00000000
        /*0040*/ 	.short	0x0002
        /*0042*/ 	.short	0x0010
        /*0044*/ 	.byte	0x00, 0xf5, 0x21, 0x00


	//----- nvinfo : EIATTR_KPARAM_INFO
	.align		4
.L_113:
        /*0048*/ 	.byte	0x04, 0x17
        /*004a*/ 	.short	(.L_115 - .L_114)
.L_114:
        /*004c*/ 	.word	0x00000000
        /*0050*/ 	.short	0x0001
        /*0052*/ 	.short	0x0008
        /*0054*/ 	.byte	0x00, 0xf5, 0x21, 0x00


	//----- nvinfo : EIATTR_KPARAM_INFO
	.align		4
.L_115:
        /*0058*/ 	.byte	0x04, 0x17
        /*005a*/ 	.short	(.L_117 - .L_116)
.L_116:
        /*005c*/ 	.word	0x00000000
        /*0060*/ 	.short	0x0000
        /*0062*/ 	.short	0x0000
        /*0064*/ 	.byte	0x00, 0xf5, 0x21, 0x00


	//----- nvinfo : EIATTR_SPARSE_MMA_MASK
	.align		4
.L_117:
        /*0068*/ 	.byte	0x03, 0x50
        /*006a*/ 	.short	0x0000


	//----- nvinfo : EIATTR_MAXREG_COUNT
	.align		4
        /*006c*/ 	.byte	0x03, 0x1b
        /*006e*/ 	.short	0x00ff


	//----- nvinfo : EIATTR_NUM_BARRIERS
	.align		4
        /*0070*/ 	.byte	0x02, 0x4c
        /*0072*/ 	.byte	0x01
	.zero		1


	//----- nvinfo : EIATTR_MERCURY_ISA_VERSION
	.align		4
        /*0074*/ 	.byte	0x03, 0x5f
        /*0076*/ 	.short	0x0101


	//----- nvinfo : EIATTR_VRC_CTA_INIT_COUNT
	.align		4
        /*0078*/ 	.byte	0x02, 0x4a
	.zero		1
	.zero		1


	//----- nvinfo : EIATTR_EXIT_INSTR_OFFSETS
	.align		4
        /*007c*/ 	.byte	0x04, 0x1c
        /*007e*/ 	.short	(.L_119 - .L_118)


	//   ....[0]....
.L_118:
        /*0080*/ 	.word	0x000001d0


	//   ....[1]....
        /*0084*/ 	.word	0x00000640


	//   ....[2]....
        /*0088*/ 	.word	0x000006c0


	//----- nvinfo : EIATTR_CRS_STACK_SIZE
	.align		4
.L_119:
        /*008c*/ 	.byte	0x04, 0x1e
        /*008e*/ 	.short	(.L_121 - .L_120)
.L_120:
        /*0090*/ 	.word	0x00000000


	//----- nvinfo : EIATTR_CBANK_PARAM_SIZE
	.align		4
.L_121:
        /*0094*/ 	.byte	0x03, 0x19
        /*0096*/ 	.short	0x0028


	//----- nvinfo : EIATTR_PARAM_CBANK
	.align		4
        /*0098*/ 	.byte	0x04, 0x0a
        /*009a*/ 	.short	(.L_123 - .L_122)
	.align		4
.L_122:
        /*009c*/ 	.word	index@(.nv.constant0._Z9kernelRedPfS_S_S_ii)
        /*00a0*/ 	.short	0x0380
        /*00a2*/ 	.short	0x0028


	//----- nvinfo : EIATTR_SW_WAR
	.align		4
.L_123:
        /*00a4*/ 	.byte	0x04, 0x36
        /*00a6*/ 	.short	(.L_125 - .L_124)
.L_124:
        /*00a8*/ 	.word	0x00000008
.L_125:


//--------------------- .nv.callgraph             --------------------------
	.section	.nv.callgraph,"",@"SHT_CUDA_CALLGRAPH"
	.align	4
	.sectionentsize	8
	.align		4
        /*0000*/ 	.word	0x00000000
	.align		4
        /*0004*/ 	.word	0xffffffff
	.align		4
        /*0008*/ 	.word	0x00000000
	.align		4
        /*000c*/ 	.word	0xfffffffe
	.align		4
        /*0010*/ 	.word	0x00000000
	.align		4
        /*0014*/ 	.word	0xfffffffd
	.align		4
        /*0018*/ 	.word	0x00000000
	.align		4
        /*001c*/ 	.word	0xfffffffc


//--------------------- .text._Z12kernelMatVecPfS_S_i --------------------------
	.section	.text._Z12kernelMatVecPfS_S_i,"ax",@progbits
	.align	128
        .global         _Z12kernelMatVecPfS_S_i
        .type           _Z12kernelMatVecPfS_S_i,@function
        .size           _Z12kernelMatVecPfS_S_i,(.L_x_73 - _Z12kernelMatVecPfS_S_i)
        .other          _Z12kernelMatVecPfS_S_i,@"STO_CUDA_ENTRY STV_DEFAULT"
_Z12kernelMatVecPfS_S_i:
.text._Z12kernelMatVecPfS_S_i:
[----:B------:R-:W-:Y:S01]  /*0000*/  LDC R1, c[0x0][0x37c] ;  /* 0x0000df00ff017b82 */ /* 0x000fe20000000800 */
[----:B------:R-:W0:Y:S07]  /*0010*/  S2R R0, SR_TID.X ;  /* 0x0000000000007919 */ /* 0x000e2e0000002100 */
[----:B------:R-:W0:Y:S01]  /*0020*/  S2UR UR4, SR_CTAID.X ;  /* 0x00000000000479c3 */ /* 0x000e220000002500 */
[----:B------:R-:W1:Y:S07]  /*0030*/  LDCU UR16, c[0x0][0x398] ;  /* 0x00007300ff1077ac */ /* 0x000e6e0008000800 */
[----:B------:R-:W0:Y:S02]  /*0040*/  LDC R3, c[0x0][0x360] ;  /* 0x0000d800ff037b82 */ /* 0x000e240000000800 */
[----:B0-----:R-:W-:-:S05]  /*0050*/  IMAD R0, R3, UR4, R0 ;  /* 0x0000000403007c24 */ /* 0x001fca000f8e0200 */
[----:B-1----:R-:W-:-:S13]  /*0060*/  ISETP.GE.AND P0, PT, R0, UR16, PT ;  /* 0x0000001000007c0c */ /* 0x002fda000bf06270 */
[----:B------:R-:W-:Y:S05]  /*0070*/  @P0 EXIT ;  /* 0x000000000000094d */ /* 0x000fea0003800000 */
[----:B------:R-:W-:Y:S01]  /*0080*/  UISETP.GE.AND UP0, UPT, UR16, 0x1, UPT ;  /* 0x000000011000788c */ /* 0x000fe2000bf06270 */
[----:B------:R-:W-:Y:S01]  /*0090*/  HFMA2 R15, -RZ, RZ, 0, 0 ;  /* 0x00000000ff0f7431 */ /* 0x000fe200000001ff */
[----:B------:R-:W0:Y:S07]  /*00a0*/  LDCU.64 UR14, c[0x0][0x358] ;  /* 0x00006b00ff0e77ac */ /* 0x000e2e0008000a00 */
[----:B------:R-:W-:Y:S05]  /*00b0*/  BRA.U !UP0, `(.L_x_0) ;  /* 0x0000000908647547 */ /* 0x000fea000b800000 */
[----:B------:R-:W-:Y:S02]  /*00c0*/  UISETP.GE.U32.AND UP1, UPT, UR16, 0x10, UPT ;  /* 0x000000101000788c */ /* 0x000fe4000bf26070 */
[----:B------:R-:W-:Y:S01]  /*00d0*/  IMAD R7, R0, UR16, RZ ;  /* 0x0000001000077c24 */ /* 0x000fe2000f8e02ff */
[----:B------:R-:W-:Y:S01]  /*00e0*/  ULOP3.LUT UR12, UR16, 0xf, URZ, 0xc0, !UPT ;  /* 0x0000000f100c7892 */ /* 0x000fe2000f8ec0ff */
[----:B------:R-:W-:Y:S02]  /*00f0*/  MOV R15, RZ ;  /* 0x000000ff000f7202 */ /* 0x000fe40000000f00 */
[----:B------:R-:W-:Y:S01]  /*0100*/  MOV R8, RZ ;  /* 0x000000ff00087202 */ /* 0x000fe20000000f00 */
[----:B------:R-:W-:Y:S02]  /*0110*/  UISETP.NE.AND UP0, UPT, UR12, URZ, UPT ;  /* 0x000000ff0c00728c */ /* 0x000fe4000bf05270 */
[----:B------:R-:W-:Y:S09]  /*0120*/  BRA.U !UP1, `(.L_x_1) ;  /* 0x0000000509147547 */ /* 0x000ff2000b800000 */
[----:B------:R-:W1:Y:S01]  /*0130*/  LDCU.128 UR8, c[0x0][0x380] ;  /* 0x00007000ff0877ac */ /* 0x000e620008000c00 */
[----:B------:R-:W-:Y:S02]  /*0140*/  MOV R15, RZ ;  /* 0x000000ff000f7202 */ /* 0x000fe40000000f00 */
[----:B------:R-:W-:Y:S01]  /*0150*/  MOV R6, R7 ;  /* 0x0000000700067202 */ /* 0x000fe20000000f00 */
[----:B------:R-:W-:-:S06]  /*0160*/  ULOP3.LUT UR13, UR16, 0x7ffffff0, URZ, 0xc0, !UPT ;  /* 0x7ffffff0100d7892 */ /* 0x000fcc000f8ec0ff */
[----:B------:R-:W-:Y:S01]  /*0170*/  MOV R8, UR13 ;  /* 0x0000000d00087c02 */ /* 0x000fe20008000f00 */
[----:B-1----:R-:W-:Y:S02]  /*0180*/  UIADD3 UR4, UP2, UPT, UR10, 0x20, URZ ;  /* 0x000000200a047890 */ /* 0x002fe4000ff5e0ff */
[----:B------:R-:W-:Y:S02]  /*0190*/  UIADD3 UR6, UP1, UPT, UR8, 0x20, URZ ;  /* 0x0000002008067890 */ /* 0x000fe4000ff3e0ff */
[----:B------:R-:W-:Y:S02]  /*01a0*/  UIADD3.X UR5, UPT, UPT, URZ, UR11, URZ, UP2, !UPT ;  /* 0x0000000bff057290 */ /* 0x000fe400097fe4ff */
[----:B------:R-:W-:Y:S01]  /*01b0*/  MOV R2, UR4 ;  /* 0x0000000400027c02 */ /* 0x000fe20008000f00 */
[----:B------:R-:W-:Y:S02]  /*01c0*/  UIADD3 UR8, UPT, UPT, -UR13, URZ, URZ ;  /* 0x000000ff0d087290 */ /* 0x000fe4000fffe1ff */
[----:B------:R-:W-:Y:S01]  /*01d0*/  UIADD3.X UR7, UPT, UPT, URZ, UR9, URZ, UP1, !UPT ;  /* 0x00000009ff077290 */ /* 0x000fe20008ffe4ff */
[----:B------:R-:W-:-:S11]  /*01e0*/  MOV R3, UR5 ;  /* 0x0000000500037c02 */ /* 0x000fd60008000f00 */
.L_x_2:
[----:B------:R-:W-:Y:S01]  /*01f0*/  MOV R4, UR6 ;  /* 0x0000000600047c02 */ /* 0x000fe20008000f00 */
[----:B0-----:R-:W2:Y:S01]  /*0200*/  LDG.E R17, desc[UR14][R2.64+-0x20] ;  /* 0xffffe00e02117981 */ /* 0x001ea2000c1e1900 */
[----:B------:R-:W-:-:S03]  /*0210*/  MOV R5, UR7 ;  /* 0x0000000700057c02 */ /* 0x000fc60008000f00 */
[----:B------:R-:W3:Y:S01]  /*0220*/  LDG.E R25, desc[UR14][R2.64+-0x1c] ;  /* 0xffffe40e02197981 */ /* 0x000ee2000c1e1900 */
[----:B------:R-:W-:-:S03]  /*0230*/  IMAD.WIDE R4, R6, 0x4, R4 ;  /* 0x0000000406047825 */ /* 0x000fc600078e0204 */
[----:B------:R-:W4:Y:S04]  /*0240*/  LDG.E R19, desc[UR14][R2.64+-0x18] ;  /* 0xffffe80e02137981 */ /* 0x000f28000c1e1900 */
[----:B------:R-:W2:Y:S04]  /*0250*/  LDG.E R16, desc[UR14][R4.64+-0x20] ;  /* 0xffffe00e04107981 */ /* 0x000ea8000c1e1900 */
[----:B------:R-:W3:Y:S04]  /*0260*/  LDG.E R18, desc[UR14][R4.64+-0x1c] ;  /* 0xffffe40e04127981 */ /* 0x000ee8000c1e1900 */
[----:B------:R-:W4:Y:S04]  /*0270*/  LDG.E R20, desc[UR14][R4.64+-0x18] ;  /* 0xffffe80e04147981 */ /* 0x000f28000c1e1900 */
[----:B------:R-:W5:Y:S04]  /*0280*/  LDG.E R22, desc[UR14][R2.64+-0x14] ;  /* 0xffffec0e02167981 */ /* 0x000f68000c1e1900 */
        /* <DEDUP_REMOVED lines=8> */
[----:B------:R-:W5:Y:S01]  /*0310*/  LDG.E R14, desc[UR14][R4.64+-0x4] ;  /* 0xfffffc0e040e7981 */ /* 0x000f62000c1e1900 */
[----:B--2---:R-:W-:-:S03]  /*0320*/  FFMA R17, R16, R17, R15 ;  /* 0x0000001110117223 */ /* 0x004fc6000000000f */
[----:B------:R-:W2:Y:S04]  /*0330*/  LDG.E R15, desc[UR14][R2.64] ;  /* 0x0000000e020f7981 */ /* 0x000ea8000c1e1900 */
[----:B------:R-:W2:Y:S01]  /*0340*/  LDG.E R16, desc[UR14][R4.64] ;  /* 0x0000000e04107981 */ /* 0x000ea2000c1e1900 */
[----:B---3--:R-:W-:-:S03]  /*0350*/  FFMA R25, R18, R25, R17 ;  /* 0x0000001912197223 */ /* 0x008fc60000000011 */
[----:B------:R-:W3:Y:S01]  /*0360*/  LDG.E R17, desc[UR14][R2.64+0x4] ;  /* 0x0000040e02117981 */ /* 0x000ee2000c1e1900 */
[----:B----4-:R-:W-:-:S03]  /*0370*/  FFMA R26, R20, R19, R25 ;  /* 0x00000013141a7223 */ /* 0x010fc60000000019 */
[----:B------:R-:W3:Y:S04]  /*0380*/  LDG.E R18, desc[UR14][R4.64+0x4] ;  /* 0x0000040e04127981 */ /* 0x000ee8000c1e1900 */
[----:B------:R-:W4:Y:S01]  /*0390*/  LDG.E R20, desc[UR14][R2.64+0x8] ;  /* 0x0000080e02147981 */ /* 0x000f22000c1e1900 */
[----:B-----5:R-:W-:-:S03]  /*03a0*/  FFMA R25, R21, R22, R26 ;  /* 0x0000001615197223 */ /* 0x020fc6000000001a */
[----:B------:R-:W4:Y:S04]  /*03b0*/  LDG.E R19, desc[UR14][R4.64+0x8] ;  /* 0x0000080e04137981 */ /* 0x000f28000c1e1900 */
[----:B------:R-:W5:Y:S01]  /*03c0*/  LDG.E R22, desc[UR14][R2.64+0xc] ;  /* 0x00000c0e02167981 */ /* 0x000f62000c1e1900 */
[----:B------:R-:W-:-:S03]  /*03d0*/  FFMA R25, R24, R23, R25 ;  /* 0x0000001718197223 */ /* 0x000fc60000000019 */
[----:B------:R-:W5:Y:S04]  /*03e0*/  LDG.E R21, desc[UR14][R4.64+0xc] ;  /* 0x00000c0e04157981 */ /* 0x000f68000c1e1900 */
[----:B------:R-:W5:Y:S01]  /*03f0*/  LDG.E R24, desc[UR14][R2.64+0x10] ;  /* 0x0000100e02187981 */ /* 0x000f62000c1e1900 */
[----:B------:R-:W-:-:S03]  /*0400*/  FFMA R25, R10, R9, R25 ;  /* 0x000000090a197223 */ /* 0x000fc60000000019 */
[----:B------:R-:W5:Y:S04]  /*0410*/  LDG.E R23, desc[UR14][R4.64+0x10] ;  /* 0x0000100e04177981 */ /* 0x000f68000c1e1900 */
[----:B------:R-:W5:Y:S01]  /*0420*/  LDG.E R10, desc[UR14][R2.64+0x14] ;  /* 0x0000140e020a7981 */ /* 0x000f62000c1e1900 */
[----:B------:R-:W-:-:S03]  /*0430*/  FFMA R27, R12, R11, R25 ;  /* 0x0000000b0c1b7223 */ /* 0x000fc60000000019 */
[----:B------:R-:W5:Y:S04]  /*0440*/  LDG.E R9, desc[UR14][R4.64+0x14] ;  /* 0x0000140e04097981 */ /* 0x000f68000c1e1900 */
[----:B------:R-:W5:Y:S04]  /*0450*/  LDG.E R11, desc[UR14][R2.64+0x18] ;  /* 0x0000180e020b7981 */ /* 0x000f68000c1e1900 */
[----:B------:R-:W5:Y:S04]  /*0460*/  LDG.E R12, desc[UR14][R4.64+0x18] ;  /* 0x0000180e040c7981 */ /* 0x000f68000c1e1900 */
[----:B------:R-:W5:Y:S04]  /*0470*/  LDG.E R25, desc[UR14][R4.64+0x1c] ;  /* 0x00001c0e04197981 */ /* 0x000f68000c1e1900 */
[----:B------:R0:W5:Y:S01]  /*0480*/  LDG.E R26, desc[UR14][R2.64+0x1c] ;  /* 0x00001c0e021a7981 */ /* 0x000162000c1e1900 */
[----:B------:R-:W-:Y:S01]  /*0490*/  FFMA R13, R14, R13, R27 ;  /* 0x0000000d0e0d7223 */ /* 0x000fe2000000001b */
[----:B------:R-:W-:-:S04]  /*04a0*/  UIADD3 UR8, UPT, UPT, UR8, 0x10, URZ ;  /* 0x0000001008087890 */ /* 0x000fc8000fffe0ff */
[----:B------:R-:W-:Y:S01]  /*04b0*/  UISETP.NE.AND UP1, UPT, UR8, URZ, UPT ;  /* 0x000000ff0800728c */ /* 0x000fe2000bf25270 */
[----:B0-----:R-:W-:Y:S02]  /*04c0*/  IADD3 R2, P0, PT, R2, 0x40, RZ ;  /* 0x0000004002027810 */ /* 0x001fe40007f1e0ff */
[----:B------:R-:W-:Y:S02]  /*04d0*/  IADD3 R6, PT, PT, R6, 0x10, RZ ;  /* 0x0000001006067810 */ /* 0x000fe40007ffe0ff */
[----:B------:R-:W-:Y:S01]  /*04e0*/  IADD3.X R3, PT, PT, RZ, R3, RZ, P0, !PT ;  /* 0x00000003ff037210 */ /* 0x000fe200007fe4ff */
[----:B--2---:R-:W-:-:S04]  /*04f0*/  FFMA R13, R16, R15, R13 ;  /* 0x0000000f100d7223 */ /* 0x004fc8000000000d */
[----:B---3--:R-:W-:-:S04]  /*0500*/  FFMA R18, R18, R17, R13 ;  /* 0x0000001112127223 */ /* 0x008fc8000000000d */
[----:B----4-:R-:W-:-:S04]  /*0510*/  FFMA R18, R19, R20, R18 ;  /* 0x0000001413127223 */ /* 0x010fc80000000012 */
[----:B-----5:R-:W-:-:S04]  /*0520*/  FFMA R18, R21, R22, R18 ;  /* 0x0000001615127223 */ /* 0x020fc80000000012 */
[----:B------:R-:W-:-:S04]  /*0530*/  FFMA R18, R23, R24, R18 ;  /* 0x0000001817127223 */ /* 0x000fc80000000012 */
[----:B------:R-:W-:-:S04]  /*0540*/  FFMA R9, R9, R10, R18 ;  /* 0x0000000a09097223 */ /* 0x000fc80000000012 */
[----:B------:R-:W-:-:S04]  /*0550*/  FFMA R12, R12, R11, R9 ;  /* 0x0000000b0c0c7223 */ /* 0x000fc80000000009 */
[----:B------:R-:W-:Y:S01]  /*0560*/  FFMA R15, R25, R26, R12 ;  /* 0x0000001a190f7223 */ /* 0x000fe2000000000c */
[----:B------:R-:W-:Y:S06]  /*0570*/  BRA.U UP1, `(.L_x_2) ;  /* 0xfffffffd011c7547 */ /* 0x000fec000b83ffff */
.L_x_1:
[----:B------:R-:W-:Y:S05]  /*0580*/  BRA.U !UP0, `(.L_x_0) ;  /* 0x0000000508307547 */ /* 0x000fea000b800000 */
[----:B------:R-:W-:Y:S02]  /*0590*/  UISETP.GE.U32.AND UP0, UPT, UR12, 0x8, UPT ;  /* 0x000000080c00788c */ /* 0x000fe4000bf06070 */
[----:B------:R-:W-:-:S04]  /*05a0*/  ULOP3.LUT UR5, UR16, 0x7, URZ, 0xc0, !UPT ;  /* 0x0000000710057892 */ /* 0x000fc8000f8ec0ff */
[----:B------:R-:W-:-:S03]  /*05b0*/  UISETP.NE.AND UP1, UPT, UR5, URZ, UPT ;  /* 0x000000ff0500728c */ /* 0x000fc6000bf25270 */
[----:B------:R-:W-:Y:S08]  /*05c0*/  BRA.U !UP0, `(.L_x_3) ;  /* 0x0000000108787547 */ /* 0x000ff0000b800000 */
[----:B------:R-:W1:Y:S01]  /*05d0*/  LDC.64 R2, c[0x0][0x380] ;  /* 0x0000e000ff027b82 */ /* 0x000e620000000a00 */
[----:B------:R-:W-:-:S07]  /*05e0*/  IADD3 R9, PT, PT, R7, R8, RZ ;  /* 0x0000000807097210 */ /* 0x000fce0007ffe0ff */
[----:B------:R-:W2:Y:S01]  /*05f0*/  LDC.64 R4, c[0x0][0x388] ;  /* 0x0000e200ff047b82 */ /* 0x000ea20000000a00 */
[----:B-1----:R-:W-:-:S05]  /*0600*/  IMAD.WIDE R2, R9, 0x4, R2 ;  /* 0x0000000409027825 */ /* 0x002fca00078e0202 */
[----:B0-----:R-:W3:Y:S01]  /*0610*/  LDG.E R10, desc[UR14][R2.64] ;  /* 0x0000000e020a7981 */ /* 0x001ee2000c1e1900 */
[----:B--2---:R-:W-:-:S03]  /*0620*/  IMAD.WIDE.U32 R4, R8, 0x4, R4 ;  /* 0x0000000408047825 */ /* 0x004fc600078e0004 */
[----:B------:R-:W2:Y:S04]  /*0630*/  LDG.E R13, desc[UR14][R2.64+0x4] ;  /* 0x0000040e020d7981 */ /* 0x000ea8000c1e1900 */
[----:B------:R-:W3:Y:S04]  /*0640*/  LDG.E R11, desc[UR14][R4.64] ;  /* 0x0000000e040b7981 */ /* 0x000ee8000c1e1900 */
[----:B------:R-:W2:Y:S04]  /*0650*/  LDG.E R12, desc[UR14][R4.64+0x4] ;  /* 0x0000040e040c7981 */ /* 0x000ea8000c1e1900 */
[----:B------:R-:W4:Y:S04]  /*0660*/  LDG.E R17, desc[UR14][R2.64+0x8] ;  /* 0x0000080e02117981 */ /* 0x000f28000c1e1900 */
        /* <DEDUP_REMOVED lines=11> */
[----:B------:R-:W-:Y:S01]  /*0720*/  IADD3 R8, PT, PT, R8, 0x8, RZ ;  /* 0x0000000808087810 */ /* 0x000fe20007ffe0ff */
[----:B---3--:R-:W-:-:S04]  /*0730*/  FFMA R10, R10, R11, R15 ;  /* 0x0000000b0a0a7223 */ /* 0x008fc8000000000f */
[----:B--2---:R-:W-:-:S04]  /*0740*/  FFMA R10, R13, R12, R10 ;  /* 0x0000000c0d0a7223 */ /* 0x004fc8000000000a */
[----:B----4-:R-:W-:-:S04]  /*0750*/  FFMA R10, R17, R14, R10 ;  /* 0x0000000e110a7223 */ /* 0x010fc8000000000a */
[----:B-----5:R-:W-:-:S04]  /*0760*/  FFMA R10, R19, R16, R10 ;  /* 0x00000010130a7223 */ /* 0x020fc8000000000a */
[----:B------:R-:W-:-:S04]  /*0770*/  FFMA R10, R21, R18, R10 ;  /* 0x00000012150a7223 */ /* 0x000fc8000000000a */
[----:B------:R-:W-:-:S04]  /*0780*/  FFMA R23, R23, R20, R10 ;  /* 0x0000001417177223 */ /* 0x000fc8000000000a */
[----:B------:R-:W-:-:S04]  /*0790*/  FFMA R6, R6, R9, R23 ;  /* 0x0000000906067223 */ /* 0x000fc80000000017 */
[----:B------:R-:W-:-:S07]  /*07a0*/  FFMA R15, R25, R22, R6 ;  /* 0x00000016190f7223 */ /* 0x000fce0000000006 */
.L_x_3:
        /* <DEDUP_REMOVED lines=17> */
[----:B------:R-:W5:Y:S01]  /*08c0*/  LDG.E R14, desc[UR14][R4.64+0xc] ;  /* 0x00000c0e040e7981 */ /* 0x000f62000c1e1900 */
[----:B------:R-:W-:Y:S01]  /*08d0*/  IADD3 R8, PT, PT, R8, 0x4, RZ ;  /* 0x0000000408087810 */ /* 0x000fe20007ffe0ff */
[----:B---3--:R-:W-:-:S04]  /*08e0*/  FFMA R6, R6, R9, R15 ;  /* 0x0000000906067223 */ /* 0x008fc8000000000f */
[----:B--2---:R-:W-:-:S04]  /*08f0*/  FFMA R6, R11, R10, R6 ;  /* 0x0000000a0b067223 */ /* 0x004fc80000000006 */
[----:B----4-:R-:W-:-:S04]  /*0900*/  FFMA R6, R13, R12, R6 ;  /* 0x0000000c0d067223 */ /* 0x010fc80000000006 */
[----:B-----5:R-:W-:-:S07]  /*0910*/  FFMA R15, R17, R14, R6 ;  /* 0x0000000e110f7223 */ /* 0x020fce0000000006 */
.L_x_4:
[----:B------:R-:W-:Y:S05]  /*0920*/  BRA.U !UP1, `(.L_x_0) ;  /* 0x0000000109487547 */ /* 0x000fea000b800000 */
[----:B------:R-:W1:Y:S01]  /*0930*/  LDC.64 R2, c[0x0][0x388] ;  /* 0x0000e200ff027b82 */ /* 0x000e620000000a00 */
[----:B------:R-:W-:Y:S01]  /*0940*/  IADD3 R7, PT, PT, R7, R8, RZ ;  /* 0x0000000807077210 */ /* 0x000fe20007ffe0ff */
[----:B------:R-:W-:-:S06]  /*0950*/  UIADD3 UR4, UPT, UPT, -UR4, URZ, URZ ;  /* 0x000000ff04047290 */ /* 0x000fcc000fffe1ff */
[----:B------:R-:W2:Y:S01]  /*0960*/  LDC.64 R10, c[0x0][0x380] ;  /* 0x0000e000ff0a7b82 */ /* 0x000ea20000000a00 */
[----:B-1----:R-:W-:-:S03]  /*0970*/  IMAD.WIDE.U32 R2, R8, 0x4, R2 ;  /* 0x0000000408027825 */ /* 0x002fc600078e0002 */
[----:B------:R-:W-:Y:S02]  /*0980*/  MOV R6, R2 ;  /* 0x0000000200067202 */ /* 0x000fe40000000f00 */
[----:B------:R-:W-:-:S07]  /*0990*/  MOV R5, R3 ;  /* 0x0000000300057202 */ /* 0x000fce0000000f00 */
.L_x_5:
[----:B--2---:R-:W-:Y:S01]  /*09a0*/  IMAD.WIDE R2, R7, 0x4, R10 ;  /* 0x0000000407027825 */ /* 0x004fe200078e020a */
[----:B------:R-:W-:-:S05]  /*09b0*/  MOV R4, R6 ;  /* 0x0000000600047202 */ /* 0x000fca0000000f00 */
[----:B0-----:R-:W2:Y:S04]  /*09c0*/  LDG.E R2, desc[UR14][R2.64] ;  /* 0x0000000e02027981 */ /* 0x001ea8000c1e1900 */
[----:B------:R0:W2:Y:S01]  /*09d0*/  LDG.E R4, desc[UR14][R4.64] ;  /* 0x0000000e04047981 */ /* 0x0000a2000c1e1900 */
[----:B------:R-:W-:Y:S01]  /*09e0*/  UIADD3 UR4, UPT, UPT, UR4, 0x1, URZ ;  /* 0x0000000104047890 */ /* 0x000fe2000fffe0ff */
[----:B------:R-:W-:Y:S02]  /*09f0*/  IADD3 R6, P0, PT, R6, 0x4, RZ ;  /* 0x0000000406067810 */ /* 0x000fe40007f1e0ff */
[----:B------:R-:W-:Y:S01]  /*0a00*/  IADD3 R7, PT, PT, R7, 0x1, RZ ;  /* 0x0000000107077810 */ /* 0x000fe20007ffe0ff */
[----:B------:R-:W-:Y:S01]  /*0a10*/  UISETP.NE.AND UP0, UPT, UR4, URZ, UPT ;  /* 0x000000ff0400728c */ /* 0x000fe2000bf05270 */
[----:B0-----:R-:W-:Y:S01]  /*0a20*/  IADD3.X R5, PT, PT, RZ, R5, RZ, P0, !PT ;  /* 0x00000005ff057210 */ /* 0x001fe200007fe4ff */
[----:B--2---:R-:W-:-:S07]  /*0a30*/  FFMA R15, R2, R4, R15 ;  /* 0x00000004020f7223 */ /* 0x004fce000000000f */
[----:B------:R-:W-:Y:S05]  /*0a40*/  BRA.U UP0, `(.L_x_5) ;  /* 0xfffffffd00d47547 */ /* 0x000fea000b83ffff */
.L_x_0:
[----:B------:R-:W1:Y:S02]  /*0a50*/  LDC.64 R2, c[0x0][0x390] ;  /* 0x0000e400ff027b82 */ /* 0x000e640000000a00 */
[----:B-1----:R-:W-:-:S05]  /*0a60*/  IMAD.WIDE R2, R0, 0x4, R2 ;  /* 0x0000000400027825 */ /* 0x002fca00078e0202 */
[----:B0-----:R-:W-:Y:S01]  /*0a70*/  STG.E desc[UR14][R2.64], R15 ;  /* 0x0000000f02007986 */ /* 0x001fe2000c10190e */
[----:B------:R-:W-:Y:S05]  /*0a80*/  EXIT ;  /* 0x000000000000794d */ /* 0x000fea0003800000 */
.L_x_6:
[----:B------:R-:W-:-:S00]  /*0a90*/  BRA `(.L_x_6) ;  /* 0xfffffffc00fc7947 */ /* 0x000fc0000383ffff */
[----:B------:R-:W-:-:S00]  /*0aa0*/  NOP ;  /* 0x0000000000007918 */ /* 0x000fc00000000000 */
        /* <DEDUP_REMOVED lines=13> */
.L_x_73:


//--------------------- .text._Z15kernelIntraGridPfS_S_S_i --------------------------
	.section	.text._Z15kernelIntraGridPfS_S_S_i,"ax",@progbits
	.align	128
        .global         _Z15kernelIntraGridPfS_S_S_i
        .type           _Z15kernelIntraGridPfS_S_S_i,@function
        .size           _Z15kernelIntraGridPfS_S_S_i,(.L_x_74 - _Z15kernelIntraGridPfS_S_S_i)
        .other          _Z15kernelIntraGridPfS_S_S_i,@"STO_CUDA_ENTRY STV_DEFAULT"
_Z15kernelIntraGridPfS_S_S_i:
.text._Z15kernelIntraGridPfS_S_S_i:
[----:B------:R-:W-:Y:S08]  /*0000*/  LDC R1, c[0x0][0x37c] ;  /* 0x0000df00ff017b82 */ /* 0x000ff00000000800 */
[----:B------:R-:W0:Y:S02]  /*0010*/  LDC R0, c[0x0][0x3a0] ;  /* 0x0000e800ff007b82 */ /* 0x000e240000000800 */
[----:B0-----:R-:W-:-:S13]  /*0020*/  ISETP.GE.AND P0, PT, R0, 0x1, PT ;  /* 0x000000010000780c */ /* 0x001fda0003f06270 */
[----:B------:R-:W-:Y:S05]  /*0030*/  @!P0 EXIT ;  /* 0x000000000000894d */ /* 0x000fea0003800000 */
[----:B------:R-:W0:Y:S01]  /*0040*/  S2R R6, SR_TID.X ;  /* 0x0000000000067919 */ /* 0x000e220000002100 */
[----:B------:R-:W-:Y:S01]  /*0050*/  S2UR UR4, SR_CTAID.Y ;  /* 0x00000000000479c3 */ /* 0x000fe20000002600 */
[----:B------:R-:W-:Y:S01]  /*0060*/  UMOV UR5, 0x400 ;  /* 0x0000040000057882 */ /* 0x000fe20000000000 */
[----:B------:R-:W1:Y:S01]  /*0070*/  LDCU.64 UR10, c[0x0][0x358] ;  /* 0x00006b00ff0a77ac */ /* 0x000e620008000a00 */
[----:B------:R-:W0:Y:S01]  /*0080*/  S2R R3, SR_TID.Y ;  /* 0x0000000000037919 */ /* 0x000e220000002200 */
[----:B------:R-:W-:-:S05]  /*0090*/  CS2R.32 R22, SR_CgaSize ;  /* 0x0000000000167805 */ /* 0x000fca0000008a00 */
[----:B------:R-:W-:-:S05]  /*00a0*/  IMAD R22, R22, -0xa0, RZ ;  /* 0xffffff6016167824 */ /* 0x000fca00078e02ff */
[----:B------:R-:W-:-:S14]  /*00b0*/  R2UR UR14, R22 ;  /* 0x00000000160e72ca */ /* 0x000fdc00000e0000 */
[----:B------:R-:W2:Y:S01]  /*00c0*/  LDCU UR14, c[0x0][UR14+0x258] ;  /* 0x00004b000e0e77ac */ /* 0x000ea20008000800 */
[----:B------:R-:W3:Y:S01]  /*00d0*/  S2R R5, SR_TID.Z ;  /* 0x0000000000057919 */ /* 0x000ee20000002300 */
[----:B------:R-:W4:Y:S01]  /*00e0*/  S2UR UR6, SR_CTAID.Z ;  /* 0x00000000000679c3 */ /* 0x000f220000002700 */
[----:B------:R-:W-:-:S05]  /*00f0*/  CS2R.32 R22, SR_CgaSize ;  /* 0x0000000000167805 */ /* 0x000fca0000008a00 */
[----:B------:R-:W-:-:S05]  /*0100*/  IMAD R22, R22, -0xa0, RZ ;  /* 0xffffff6016167824 */ /* 0x000fca00078e02ff */
[----:B------:R-:W-:-:S14]  /*0110*/  R2UR UR15, R22 ;  /* 0x00000000160f72ca */ /* 0x000fdc00000e0000 */
[----:B------:R-:W0:Y:S01]  /*0120*/  LDCU UR15, c[0x0][UR15+0x254] ;  /* 0x00004a800f0f77ac */ /* 0x000e220008000800 */
[----:B------:R-:W5:Y:S01]  /*0130*/  S2R R7, SR_CTAID.X ;  /* 0x0000000000077919 */ /* 0x000f620000002500 */
[----:B------:R-:W1:Y:S01]  /*0140*/  LDC R0, c[0x0][0x370] ;  /* 0x0000dc00ff007b82 */ /* 0x000e620000000800 */
[----:B------:R-:W2:Y:S07]  /*0150*/  LDCU UR8, c[0x0][0x374] ;  /* 0x00006e80ff0877ac */ /* 0x000eae0008000800 */
[----:B------:R-:W1:Y:S01]  /*0160*/  LDC R2, c[0x0][0x360] ;  /* 0x0000d800ff027b82 */ /* 0x000e620000000800 */
[----:B------:R-:W2:Y:S01]  /*0170*/  LDCU UR12, c[0x0][0x364] ;  /* 0x00006c80ff0c77ac */ /* 0x000ea20008000800 */
[----:B------:R-:W1:Y:S06]  /*0180*/  LDCU UR16, c[0x0][0x368] ;  /* 0x00006d00ff1077ac */ /* 0x000e6c0008000800 */
[----:B------:R-:W1:Y:S01]  /*0190*/  S2UR UR7, SR_CgaCtaId ;  /* 0x00000000000779c3 */ /* 0x000e620000008800 */
[----:B------:R-:W1:Y:S01]  /*01a0*/  LDCU UR9, c[0x0][0x378] ;  /* 0x00006f00ff0977ac */ /* 0x000e620008000800 */
[----:B----4-:R-:W-:-:S02]  /*01b0*/  IMAD R8, RZ, RZ, -UR6 ;  /* 0x80000006ff087e24 */ /* 0x010fc4000f8e02ff */
[----:B0-----:R-:W-:-:S04]  /*01c0*/  IMAD.IADD R4, R6, 0x1, R3 ;  /* 0x0000000106047824 */ /* 0x001fc800078e0203 */
[----:B------:R-:W0:Y:S01]  /*01d0*/  LDC.64 R12, c[0x0][0x398] ;  /* 0x0000e600ff0c7b82 */ /* 0x000e220000000a00 */
[----:B---3--:R-:W-:Y:S01]  /*01e0*/  LOP3.LUT P0, RZ, R4, R5, RZ, 0xfc, !PT ;  /* 0x0000000504ff7212 */ /* 0x008fe2000780fcff */
[----:B--2---:R-:W-:Y:S01]  /*01f0*/  IMAD R3, R5, UR12, R3 ;  /* 0x0000000c05037c24 */ /* 0x004fe2000f8e0203 */
[----:B-----5:R-:W-:Y:S01]  /*0200*/  IADD3 R5, PT, PT, R7, UR4, RZ ;  /* 0x0000000407057c10 */ /* 0x020fe2000fffe0ff */
[----:B------:R-:W-:Y:S01]  /*0210*/  UIMAD UR4, UR6, UR8, UR4 ;  /* 0x00000008060472a4 */ /* 0x000fe2000f8e0204 */
[C---:B-1----:R-:W-:Y:S02]  /*0220*/  IMAD R4, R2.reuse, UR12, RZ ;  /* 0x0000000c02047c24 */ /* 0x042fe4000f8e02ff */
[----:B------:R-:W-:Y:S01]  /*0230*/  ISETP.NE.AND P1, PT, R5, R8, PT ;  /* 0x000000080500720c */ /* 0x000fe20003f25270 */
[----:B------:R-:W-:Y:S01]  /*0240*/  VIADD R5, R2, 0xffffffff ;  /* 0xffffffff02057836 */ /* 0x000fe20000000000 */
[----:B------:R-:W-:Y:S01]  /*0250*/  UIMAD UR6, UR8, UR9, URZ ;  /* 0x00000009080672a4 */ /* 0x000fe2000f8e02ff */
[----:B------:R-:W-:Y:S01]  /*0260*/  IMAD R9, R4, UR16, RZ ;  /* 0x0000001004097c24 */ /* 0x000fe2000f8e02ff */
[----:B------:R-:W1:Y:S01]  /*0270*/  LDCU.64 UR12, c[0x0][0x380] ;  /* 0x00007000ff0c77ac */ /* 0x000e620008000a00 */
[----:B------:R-:W-:Y:S01]  /*0280*/  IMAD R3, R3, R2, R6 ;  /* 0x0000000203037224 */ /* 0x000fe200078e0206 */
[----:B------:R-:W-:Y:S01]  /*0290*/  LEA.HI R15, R5, 0x1, RZ, 0x1b ;  /* 0x00000001050f7811 */ /* 0x000fe200078fd8ff */
[C---:B------:R-:W-:Y:S01]  /*02a0*/  IMAD R8, R0.reuse, UR4, R7 ;  /* 0x0000000400087c24 */ /* 0x040fe2000f8e0207 */
[----:B------:R-:W-:Y:S01]  /*02b0*/  ULEA UR5, UR7, UR5, 0x18 ;  /* 0x0000000507057291 */ /* 0x000fe2000f8ec0ff */
[----:B------:R-:W-:Y:S01]  /*02c0*/  IMAD.WIDE.U32 R10, R0, UR6, RZ ;  /* 0x00000006000a7c25 */ /* 0x000fe2000f8e00ff */
[----:B------:R-:W-:-:S02]  /*02d0*/  LOP3.LUT R5, R15, 0xf, RZ, 0xc0, !PT ;  /* 0x0000000f0f057812 */ /* 0x000fc400078ec0ff */
[----:B------:R-:W-:Y:S01]  /*02e0*/  LOP3.LUT R6, R15, 0x7, RZ, 0xc0, !PT ;  /* 0x000000070f067812 */ /* 0x000fe200078ec0ff */
[----:B------:R-:W-:Y:S01]  /*02f0*/  IMAD R14, R0, UR6, RZ ;  /* 0x00000006000e7c24 */ /* 0x000fe2000f8e02ff */
[----:B------:R-:W-:Y:S01]  /*0300*/  LEA R20, R3, UR5, 0x2 ;  /* 0x0000000503147c11 */ /* 0x000fe2000f8e10ff */
[-C--:B------:R-:W-:Y:S02]  /*0310*/  IMAD R21, R11, R9.reuse, RZ ;  /* 0x000000090b157224 */ /* 0x080fe400078e02ff */
[----:B------:R-:W-:Y:S01]  /*0320*/  IMAD.WIDE.U32 R10, R10, R9, RZ ;  /* 0x000000090a0a7225 */ /* 0x000fe200078e00ff */
[----:B------:R-:W-:-:S03]  /*0330*/  IADD3 R22, PT, PT, -R14, -0x7fffffff, RZ ;  /* 0x800000010e167810 */ /* 0x000fc60007ffe1ff */
[----:B0-----:R-:W-:Y:S01]  /*0340*/  IMAD.WIDE.U32 R12, R7, 0x4, R12 ;  /* 0x00000004070c7825 */ /* 0x001fe200078e000c */
[----:B------:R-:W-:Y:S02]  /*0350*/  IADD3 R21, PT, PT, R11, R21, RZ ;  /* 0x000000150b157210 */ /* 0x000fe40007ffe0ff */
[----:B------:R-:W-:Y:S01]  /*0360*/  SEL R22, R22, 0x1, !P1 ;  /* 0x0000000116167807 */ /* 0x000fe20004800000 */
[----:B------:R-:W-:Y:S02]  /*0370*/  IMAD R7, R8, R9, R3 ;  /* 0x0000000908077224 */ /* 0x000fe400078e0203 */
[----:B------:R-:W-:Y:S01]  /*0380*/  IMAD R8, R9, R14, RZ ;  /* 0x0000000e09087224 */ /* 0x000fe200078e02ff */
[----:B------:R-:W-:Y:S01]  /*0390*/  LOP3.LUT R9, R15, 0x3, RZ, 0xc0, !PT ;  /* 0x000000030f097812 */ /* 0x000fe200078ec0ff */
[----:B-1----:R-:W-:-:S07]  /*03a0*/  IMAD.MOV.U32 R4, RZ, RZ, RZ ;  /* 0x000000ffff047224 */ /* 0x002fce00078e00ff */
.L_x_39:
[----:B0-----:R-:W0:Y:S01]  /*03b0*/  LDC R23, c[0x0][0x3a0] ;  /* 0x0000e800ff177b82 */ /* 0x001e220000000800 */
[----:B-1----:R1:W-:Y:S01]  /*03c0*/  STS [R20], RZ ;  /* 0x000000ff14007388 */ /* 0x0023e20000000800 */
[----:B------:R-:W-:Y:S01]  /*03d0*/  BSSY.RECONVERGENT B0, `(.L_x_7) ;  /* 0x0000017000007945 */ /* 0x000fe20003800200 */
[----:B0-----:R-:W-:-:S13]  /*03e0*/  ISETP.GE.AND P1, PT, R7, R23, PT ;  /* 0x000000170700720c */ /* 0x001fda0003f26270 */
[----:B-1234-:R-:W-:Y:S05]  /*03f0*/  @P1 BRA `(.L_x_8) ;  /* 0x0000000000501947 */ /* 0x01efea0003800000 */
[-C--:B------:R-:W-:Y:S01]  /*0400*/  IMAD R17, R21, R4.reuse, RZ ;  /* 0x0000000415117224 */ /* 0x080fe200078e02ff */
[----:B------:R-:W-:Y:S01]  /*0410*/  BSSY.RECONVERGENT B1, `(.L_x_9) ;  /* 0x0000011000017945 */ /* 0x000fe20003800200 */
[----:B------:R-:W-:-:S04]  /*0420*/  IMAD.WIDE.U32 R14, R10, R4, RZ ;  /* 0x000000040a0e7225 */ /* 0x000fc800078e00ff */
[----:B------:R-:W-:Y:S01]  /*0430*/  IMAD.MOV.U32 R27, RZ, RZ, RZ ;  /* 0x000000ffff1b7224 */ /* 0x000fe200078e00ff */
[----:B------:R-:W-:Y:S01]  /*0440*/  IADD3 R24, PT, PT, R15, R17, RZ ;  /* 0x000000110f187210 */ /* 0x000fe20007ffe0ff */
[----:B------:R-:W-:-:S07]  /*0450*/  IMAD.MOV.U32 R25, RZ, RZ, R7 ;  /* 0x000000ffff197224 */ /* 0x000fce00078e0007 */
.L_x_10:
[----:B------:R-:W-:-:S04]  /*0460*/  IADD3 R16, P1, PT, R25, R14, RZ ;  /* 0x0000000e19107210 */ /* 0x000fc80007f3e0ff */
[----:B------:R-:W-:Y:S02]  /*0470*/  LEA.HI.X.SX32 R17, R25, R24, 0x1, P1 ;  /* 0x0000001819117211 */ /* 0x000fe400008f0eff */
[----:B------:R-:W-:-:S04]  /*0480*/  LEA R18, P1, R16, UR12, 0x2 ;  /* 0x0000000c10127c11 */ /* 0x000fc8000f8210ff */
[----:B------:R-:W-:Y:S02]  /*0490*/  LEA.HI.X R19, R16, UR13, R17, 0x2, P1 ;  /* 0x0000000d10137c11 */ /* 0x000fe400088f1411 */
[----:B------:R-:W0:Y:S03]  /*04a0*/  LDC.64 R16, c[0x0][0x388] ;  /* 0x0000e200ff107b82 */ /* 0x000e260000000a00 */
[----:B------:R-:W2:Y:S01]  /*04b0*/  LDG.E R18, desc[UR10][R18.64] ;  /* 0x0000000a12127981 */ /* 0x000ea2000c1e1900 */
[----:B0-----:R-:W-:-:S06]  /*04c0*/  IMAD.WIDE R16, R25, 0x4, R16 ;  /* 0x0000000419107825 */ /* 0x001fcc00078e0210 */
[----:B------:R-:W2:Y:S01]  /*04d0*/  LDG.E R16, desc[UR10][R16.64] ;  /* 0x0000000a10107981 */ /* 0x000ea2000c1e1900 */
[----:B------:R-:W-:-:S05]  /*04e0*/  IMAD.IADD R25, R8, 0x1, R25 ;  /* 0x0000000108197824 */ /* 0x000fca00078e0219 */
[----:B------:R-:W-:Y:S01]  /*04f0*/  ISETP.GE.AND P1, PT, R25, R23, PT ;  /* 0x000000171900720c */ /* 0x000fe20003f26270 */
[----:B--2---:R-:W-:-:S12]  /*0500*/  FFMA R27, R18, R16, R27 ;  /* 0x00000010121b7223 */ /* 0x004fd8000000001b */
[----:B------:R-:W-:Y:S05]  /*0510*/  @!P1 BRA `(.L_x_10) ;  /* 0xfffffffc00d09947 */ /* 0x000fea000383ffff */
[----:B------:R-:W-:Y:S05]  /*0520*/  BSYNC.RECONVERGENT B1 ;  /* 0x0000000000017941 */ /* 0x000fea0003800200 */
.L_x_9:
[----:B------:R0:W-:Y:S02]  /*0530*/  STS [R20], R27 ;  /* 0x0000001b14007388 */ /* 0x0001e40000000800 */
.L_x_8:
[----:B------:R-:W-:Y:S05]  /*0540*/  BSYNC.RECONVERGENT B0 ;  /* 0x0000000000007941 */ /* 0x000fea0003800200 */
.L_x_7:
[----:B------:R-:W-:Y:S01]  /*0550*/  UMOV UR4, 0xffffffff ;  /* 0xffffffff00047882 */ /* 0x000fe20000000000 */
[----:B------:R-:W-:-:S04]  /*0560*/  LOP3.LUT R16, R3, 0x1f, RZ, 0xc0, !PT ;  /* 0x0000001f03107812 */ /* 0x000fc800078ec0ff */
[----:B------:R-:W-:Y:S01]  /*0570*/  ISETP.GT.U32.AND P1, PT, R16, 0xf, PT ;  /* 0x0000000f1000780c */ /* 0x000fe20003f24070 */
[----:B------:R-:W-:-:S12]  /*0580*/  BRA.DIV UR4, `(.L_x_11) ;  /* 0x0000001604d07947 */ /* 0x000fd8000b800000 */
[----:B------:R-:W-:Y:S01]  /*0590*/  BAR.SYNC.DEFER_BLOCKING 0x0 ;  /* 0x0000000000007b1d */ /* 0x000fe20000010000 */
[----:B------:R-:W-:-:S05]  /*05a0*/  ISETP.GT.U32.AND P2, PT, R16, 0x7, PT ;  /* 0x000000071000780c */ /* 0x000fca0003f44070 */
[----:B------:R-:W-:Y:S04]  /*05b0*/  @!P1 LDS R14, [R20+0x40] ;  /* 0x00004000140e9984 */ /* 0x000fe80000000800 */
[----:B------:R-:W1:Y:S02]  /*05c0*/  @!P1 LDS R15, [R20] ;  /* 0x00000000140f9984 */ /* 0x000e640000000800 */
[----:B-1----:R-:W-:-:S05]  /*05d0*/  @!P1 FADD R15, R14, R15 ;  /* 0x0000000f0e0f9221 */ /* 0x002fca0000000000 */
[----:B------:R-:W-:Y:S01]  /*05e0*/  @!P1 STS [R20], R15 ;  /* 0x0000000f14009388 */ /* 0x000fe20000000800 */
[----:B------:R-:W-:-:S03]  /*05f0*/  NOP ;  /* 0x0000000000007918 */ /* 0x000fc60000000000 */
[----:B------:R-:W-:Y:S01]  /*0600*/  @!P2 LDS R14, [R20+0x20] ;  /* 0x00002000140ea984 */ /* 0x000fe20000000800 */
[----:B------:R-:W-:-:S03]  /*0610*/  ISETP.GT.U32.AND P1, PT, R16, 0x3, PT ;  /* 0x000000031000780c */ /* 0x000fc60003f24070 */
        /* <DEDUP_REMOVED lines=11> */
[----:B------:R-:W-:-:S03]  /*06d0*/  ISETP.NE.AND P1, PT, R16, RZ, PT ;  /* 0x000000ff1000720c */ /* 0x000fc60003f25270 */
[----:B------:R-:W1:Y:S02]  /*06e0*/  @!P2 LDS R15, [R20] ;  /* 0x00000000140fa984 */ /* 0x000e640000000800 */
[----:B-1----:R-:W-:-:S05]  /*06f0*/  @!P2 FADD R15, R14, R15 ;  /* 0x0000000f0e0fa221 */ /* 0x002fca0000000000 */
[----:B------:R-:W-:Y:S01]  /*0700*/  @!P2 STS [R20], R15 ;  /* 0x0000000f1400a388 */ /* 0x000fe20000000800 */
[----:B------:R-:W-:-:S03]  /*0710*/  NOP ;  /* 0x0000000000007918 */ /* 0x000fc60000000000 */
[----:B------:R-:W-:Y:S04]  /*0720*/  @!P1 LDS R14, [R20+0x4] ;  /* 0x00000400140e9984 */ /* 0x000fe80000000800 */
[----:B------:R-:W1:Y:S02]  /*0730*/  @!P1 LDS R17, [R20] ;  /* 0x0000000014119984 */ /* 0x000e640000000800 */
[----:B-1----:R-:W-:-:S05]  /*0740*/  @!P1 FADD R17, R14, R17 ;  /* 0x000000110e119221 */ /* 0x002fca0000000000 */
[----:B------:R1:W-:Y:S01]  /*0750*/  @!P1 STS [R20], R17 ;  /* 0x0000001114009388 */ /* 0x0003e20000000800 */
[----:B------:R-:W-:Y:S01]  /*0760*/  ISETP.NE.AND P1, PT, R3, RZ, PT ;  /* 0x000000ff0300720c */ /* 0x000fe20003f25270 */
[----:B------:R-:W-:Y:S01]  /*0770*/  NOP ;  /* 0x0000000000007918 */ /* 0x000fe20000000000 */
[----:B------:R-:W-:Y:S11]  /*0780*/  BAR.SYNC.DEFER_BLOCKING 0x0 ;  /* 0x0000000000007b1d */ /* 0x000ff60000010000 */
.L_x_48:
[----:B------:R-:W-:Y:S04]  /*0790*/  BSSY.RECONVERGENT B0, `(.L_x_12) ;  /* 0x0000097000007945 */ /* 0x000fe80003800200 */
[----:B------:R-:W-:Y:S05]  /*07a0*/  @P1 BRA `(.L_x_13) ;  /* 0x0000000800541947 */ /* 0x000fea0003800000 */
[----:B------:R-:W-:Y:S01]  /*07b0*/  ISETP.GE.U32.AND P3, PT, R2, 0x1e1, PT ;  /* 0x000001e10200780c */ /* 0x000fe20003f66070 */
[----:B------:R-:W-:Y:S01]  /*07c0*/  IMAD.MOV.U32 R24, RZ, RZ, RZ ;  /* 0x000000ffff187224 */ /* 0x000fe200078e00ff */
[----:B------:R-:W-:Y:S02]  /*07d0*/  ISETP.NE.AND P2, PT, R5, RZ, PT ;  /* 0x000000ff0500720c */ /* 0x000fe40003f45270 */
[----:B-1----:R-:W-:-:S09]  /*07e0*/  CS2R R16, SRZ ;  /* 0x0000000000107805 */ /* 0x002fd2000001ff00 */
[----:B------:R-:W-:Y:S05]  /*07f0*/  @!P3 BRA `(.L_x_14) ;  /* 0x000000040008b947 */ /* 0x000fea0003800000 */
[----:B------:R-:W1:Y:S01]  /*0800*/  S2UR UR5, SR_CgaCtaId ;  /* 0x00000000000579c3 */ /* 0x000e620000008800 */
[----:B------:R-:W-:Y:S01]  /*0810*/  IADD3 R14, PT, PT, R2, -0x1, RZ ;  /* 0xffffffff020e7810 */ /* 0x000fe20007ffe0ff */
[----:B------:R-:W-:Y:S01]  /*0820*/  UMOV UR4, 0x400 ;  /* 0x0000040000047882 */ /* 0x000fe20000000000 */
[----:B------:R-:W-:Y:S01]  /*0830*/  BSSY.RECONVERGENT B1, `(.L_x_14) ;  /* 0x000003e000017945 */ /* 0x000fe20003800200 */
[----:B------:R-:W-:Y:S01]  /*0840*/  IMAD.MOV.U32 R24, RZ, RZ, RZ ;  /* 0x000000ffff187224 */ /* 0x000fe200078e00ff */
[----:B------:R-:W-:Y:S02]  /*0850*/  LEA.HI R14, R14, 0x1, RZ, 0x1b ;  /* 0x000000010e0e7811 */ /* 0x000fe400078fd8ff */
[----:B------:R-:W-:Y:S02]  /*0860*/  CS2R R16, SRZ ;  /* 0x0000000000107805 */ /* 0x000fe4000001ff00 */
[----:B------:R-:W-:-:S05]  /*0870*/  LOP3.LUT R19, R14, 0xffffff0, RZ, 0xc0, !PT ;  /* 0x0ffffff00e137812 */ /* 0x000fca00078ec0ff */
[----:B------:R-:W-:Y:S01]  /*0880*/  IMAD.MOV R19, RZ, RZ, -R19 ;  /* 0x000000ffff137224 */ /* 0x000fe200078e0a13 */
[----:B-1----:R-:W-:-:S04]  /*0890*/  ULEA UR4, UR5, UR4, 0x18 ;  /* 0x0000000405047291 */ /* 0x002fc8000f8ec0ff */
[----:B------:R-:W-:-:S06]  /*08a0*/  UIADD3 UR4, UPT, UPT, UR4, 0x400, URZ ;  /* 0x0000040004047890 */ /* 0x000fcc000fffe0ff */
[----:B------:R-:W-:-:S07]  /*08b0*/  MOV R18, UR4 ;  /* 0x0000000400127c02 */ /* 0x000fce0008000f00 */
.L_x_15:
[----:B------:R-:W1:Y:S01]  /*08c0*/  LDS R29, [R18+-0x400] ;  /* 0xfffc0000121d7984 */ /* 0x000e620000000800 */
[----:B------:R-:W-:Y:S02]  /*08d0*/  VIADD R19, R19, 0x10 ;  /* 0x0000001013137836 */ /* 0x000fe40000000000 */
[----:B------:R-:W-:Y:S01]  /*08e0*/  VIADD R24, R24, 0x200 ;  /* 0x0000020018187836 */ /* 0x000fe20000000000 */
[----:B0-----:R-:W0:Y:S02]  /*08f0*/  LDS R27, [R18+-0x380] ;  /* 0xfffc8000121b7984 */ /* 0x001e240000000800 */
[----:B------:R-:W-:Y:S02]  /*0900*/  ISETP.NE.AND P3, PT, R19, RZ, PT ;  /* 0x000000ff1300720c */ /* 0x000fe40003f65270 */
[----:B------:R-:W2:Y:S04]  /*0910*/  LDS R25, [R18+-0x300] ;  /* 0xfffd000012197984 */ /* 0x000ea80000000800 */
[----:B------:R-:W3:Y:S04]  /*0920*/  LDS R26, [R18+-0x280] ;  /* 0xfffd8000121a7984 */ /* 0x000ee80000000800 */
[----:B------:R-:W-:Y:S01]  /*0930*/  LDS R28, [R18+-0x180] ;  /* 0xfffe8000121c7984 */ /* 0x000fe20000000800 */
[----:B-1----:R1:W4:Y:S03]  /*0940*/  F2F.F64.F32 R14, R29 ;  /* 0x0000001d000e7310 */ /* 0x0023260000201800 */
[----:B-1----:R-:W-:Y:S01]  /*0950*/  LDS R29, [R18+-0x100] ;  /* 0xffff0000121d7984 */ /* 0x002fe20000000800 */
[----:B----4-:R-:W-:-:S04]  /*0960*/  DADD R16, R14, R16 ;  /* 0x000000000e107229 */ /* 0x010fc80000000010 */
[----:B0-----:R0:W1:Y:S02]  /*0970*/  F2F.F64.F32 R14, R27 ;  /* 0x0000001b000e7310 */ /* 0x0010640000201800 */
[----:B0-----:R-:W0:Y:S02]  /*0980*/  LDS R27, [R18+-0x200] ;  /* 0xfffe0000121b7984 */ /* 0x001e240000000800 */
[----:B-1----:R-:W-:-:S04]  /*0990*/  DADD R14, R16, R14 ;  /* 0x00000000100e7229 */ /* 0x002fc8000000000e */
[----:B--2---:R1:W2:Y:S02]  /*09a0*/  F2F.F64.F32 R16, R25 ;  /* 0x0000001900107310 */ /* 0x0042a40000201800 */
[----:B-1----:R-:W1:Y:S02]  /*09b0*/  LDS R25, [R18+-0x80] ;  /* 0xffff800012197984 */ /* 0x002e640000000800 */
[----:B--2---:R-:W-:-:S04]  /*09c0*/  DADD R14, R14, R16 ;  /* 0x000000000e0e7229 */ /* 0x004fc80000000010 */
[----:B---3--:R2:W3:Y:S02]  /*09d0*/  F2F.F64.F32 R16, R26 ;  /* 0x0000001a00107310 */ /* 0x0084e40000201800 */
[----:B--2---:R-:W2:Y:S02]  /*09e0*/  LDS R26, [R18] ;  /* 0x00000000121a7984 */ /* 0x004ea40000000800 */
[----:B---3--:R-:W-:-:S04]  /*09f0*/  DADD R14, R14, R16 ;  /* 0x000000000e0e7229 */ /* 0x008fc80000000010 */
[----:B0-----:R0:W3:Y:S02]  /*0a00*/  F2F.F64.F32 R16, R27 ;  /* 0x0000001b00107310 */ /* 0x0010e40000201800 */
[----:B0-----:R-:W0:Y:S02]  /*0a10*/  LDS R27, [R18+0x80] ;  /* 0x00008000121b7984 */ /* 0x001e240000000800 */
[----:B---3--:R-:W-:-:S04]  /*0a20*/  DADD R14, R14, R16 ;  /* 0x000000000e0e7229 */ /* 0x008fc80000000010 */
[----:B------:R3:W4:Y:S02]  /*0a30*/  F2F.F64.F32 R16, R28 ;  /* 0x0000001c00107310 */ /* 0x0007240000201800 */
[----:B---3--:R-:W-:Y:S02]  /*0a40*/  LDS R28, [R18+0x180] ;  /* 0x00018000121c7984 */ /* 0x008fe40000000800 */
[----:B----4-:R-:W-:-:S04]  /*0a50*/  DADD R14, R14, R16 ;  /* 0x000000000e0e7229 */ /* 0x010fc80000000010 */
[----:B------:R3:W4:Y:S02]  /*0a60*/  F2F.F64.F32 R16, R29 ;  /* 0x0000001d00107310 */ /* 0x0007240000201800 */
[----:B---3--:R-:W-:Y:S02]  /*0a70*/  LDS R29, [R18+0x200] ;  /* 0x00020000121d7984 */ /* 0x008fe40000000800 */
[----:B----4-:R-:W-:-:S04]  /*0a80*/  DADD R14, R14, R16 ;  /* 0x000000000e0e7229 */ /* 0x010fc80000000010 */
[----:B-1----:R1:W3:Y:S02]  /*0a90*/  F2F.F64.F32 R16, R25 ;  /* 0x0000001900107310 */ /* 0x0022e40000201800 */
[----:B-1----:R-:W1:Y:S02]  /*0aa0*/  LDS R25, [R18+0x100] ;  /* 0x0001000012197984 */ /* 0x002e640000000800 */
[----:B---3--:R-:W-:-:S04]  /*0ab0*/  DADD R14, R14, R16 ;  /* 0x000000000e0e7229 */ /* 0x008fc80000000010 */
[----:B--2---:R2:W3:Y:S02]  /*0ac0*/  F2F.F64.F32 R16, R26 ;  /* 0x0000001a00107310 */ /* 0x0044e40000201800 */
[----:B--2---:R-:W-:Y:S02]  /*0ad0*/  LDS R26, [R18+0x300] ;  /* 0x00030000121a7984 */ /* 0x004fe40000000800 */
[----:B---3--:R-:W-:-:S04]  /*0ae0*/  DADD R14, R14, R16 ;  /* 0x000000000e0e7229 */ /* 0x008fc80000000010 */
[----:B0-----:R0:W2:Y:S02]  /*0af0*/  F2F.F64.F32 R16, R27 ;  /* 0x0000001b00107310 */ /* 0x0010a40000201800 */
[----:B0-----:R-:W-:Y:S02]  /*0b00*/  LDS R27, [R18+0x380] ;  /* 0x00038000121b7984 */ /* 0x001fe40000000800 */
[----:B--2---:R-:W-:-:S04]  /*0b10*/  DADD R14, R14, R16 ;  /* 0x000000000e0e7229 */ /* 0x004fc80000000010 */
[----:B-1----:R0:W1:Y:S02]  /*0b20*/  F2F.F64.F32 R16, R25 ;  /* 0x0000001900107310 */ /* 0x0020640000201800 */
[----:B0-----:R0:W2:Y:S02]  /*0b30*/  LDS R25, [R18+0x280] ;  /* 0x0002800012197984 */ /* 0x0010a40000000800 */
[----:B-1----:R-:W-:Y:S01]  /*0b40*/  DADD R14, R14, R16 ;  /* 0x000000000e0e7229 */ /* 0x002fe20000000010 */
[----:B0-----:R-:W-:-:S03]  /*0b50*/  IADD3 R18, PT, PT, R18, 0x800, RZ ;  /* 0x0000080012127810 */ /* 0x001fc60007ffe0ff */
[----:B------:R-:W0:Y:S04]  /*0b60*/  F2F.F64.F32 R16, R28 ;  /* 0x0000001c00107310 */ /* 0x000e280000201800 */
[----:B0-----:R-:W-:-:S04]  /*0b70*/  DADD R14, R14, R16 ;  /* 0x000000000e0e7229 */ /* 0x001fc80000000010 */
[----:B------:R-:W0:Y:S04]  /*0b80*/  F2F.F64.F32 R16, R29 ;  /* 0x0000001d00107310 */ /* 0x000e280000201800 */
[----:B0-----:R-:W-:-:S04]  /*0b90*/  DADD R14, R14, R16 ;  /* 0x000000000e0e7229 */ /* 0x001fc80000000010 */
[----:B--2---:R-:W0:Y:S04]  /*0ba0*/  F2F.F64.F32 R16, R25 ;  /* 0x0000001900107310 */ /* 0x004e280000201800 */
[----:B0-----:R-:W-:-:S04]  /*0bb0*/  DADD R14, R14, R16 ;  /* 0x000000000e0e7229 */ /* 0x001fc80000000010 */
[----:B------:R-:W0:Y:S08]  /*0bc0*/  F2F.F64.F32 R16, R26 ;  /* 0x0000001a00107310 */ /* 0x000e300000201800 */
[----:B------:R-:W1:Y:S01]  /*0bd0*/  F2F.F64.F32 R26, R27 ;  /* 0x0000001b001a7310 */ /* 0x000e620000201800 */
[----:B0-----:R-:W-:-:S08]  /*0be0*/  DADD R16, R14, R16 ;  /* 0x000000000e107229 */ /* 0x001fd00000000010 */
[----:B-1----:R-:W-:Y:S01]  /*0bf0*/  DADD R16, R16, R26 ;  /* 0x0000000010107229 */ /* 0x002fe2000000001a */
[----:B------:R-:W-:Y:S10]  /*0c00*/  @P3 BRA `(.L_x_15) ;  /* 0xfffffffc002c3947 */ /* 0x000ff4000383ffff */
[----:B------:R-:W-:Y:S05]  /*0c10*/  BSYNC.RECONVERGENT B1 ;  /* 0x0000000000017941 */ /* 0x000fea0003800200 */
.L_x_14:
[----:B------:R-:W-:Y:S05]  /*0c20*/  @!P2 BRA `(.L_x_16) ;  /* 0x000000040020a947 */ /* 0x000fea0003800000 */
[----:B------:R-:W-:Y:S01]  /*0c30*/  VIADD R14, R5, 0xffffffff ;  /* 0xffffffff050e7836 */ /* 0x000fe20000000000 */
[----:B------:R-:W-:-:S04]  /*0c40*/  ISETP.NE.AND P3, PT, R6, RZ, PT ;  /* 0x000000ff0600720c */ /* 0x000fc80003f65270 */
[----:B------:R-:W-:-:S13]  /*0c50*/  ISETP.GE.U32.AND P2, PT, R14, 0x7, PT ;  /* 0x000000070e00780c */ /* 0x000fda0003f46070 */
[----:B------:R-:W-:Y:S05]  /*0c60*/  @!P2 BRA `(.L_x_17) ;  /* 0x000000000074a947 */ /* 0x000fea0003800000 */
[----:B------:R-:W1:Y:S01]  /*0c70*/  S2UR UR5, SR_CgaCtaId ;  /* 0x00000000000579c3 */ /* 0x000e620000008800 */
[----:B------:R-:W-:Y:S02]  /*0c80*/  UMOV UR4, 0x400 ;  /* 0x0000040000047882 */ /* 0x000fe40000000000 */
[----:B-1----:R-:W-:-:S06]  /*0c90*/  ULEA UR4, UR5, UR4, 0x18 ;  /* 0x0000000405047291 */ /* 0x002fcc000f8ec0ff */
[C---:B------:R-:W-:Y:S01]  /*0ca0*/  LEA R29, R24.reuse, UR4, 0x2 ;  /* 0x00000004181d7c11 */ /* 0x040fe2000f8e10ff */
[----:B------:R-:W-:-:S04]  /*0cb0*/  VIADD R24, R24, 0x100 ;  /* 0x0000010018187836 */ /* 0x000fc80000000000 */
[----:B------:R-:W1:Y:S04]  /*0cc0*/  LDS R18, [R29] ;  /* 0x000000001d127984 */ /* 0x000e680000000800 */
[----:B------:R-:W2:Y:S04]  /*0cd0*/  LDS R25, [R29+0x80] ;  /* 0x000080001d197984 */ /* 0x000ea80000000800 */
[----:B------:R-:W3:Y:S04]  /*0ce0*/  LDS R19, [R29+0x100] ;  /* 0x000100001d137984 */ /* 0x000ee80000000800 */
[----:B------:R-:W-:Y:S04]  /*0cf0*/  LDS R28, [R29+0x180] ;  /* 0x000180001d1c7984 */ /* 0x000fe80000000800 */
[----:B0-----:R-:W-:Y:S04]  /*0d00*/  LDS R27, [R29+0x200] ;  /* 0x000200001d1b7984 */ /* 0x001fe80000000800 */
[----:B------:R-:W-:Y:S01]  /*0d10*/  LDS R26, [R29+0x380] ;  /* 0x000380001d1a7984 */ /* 0x000fe20000000800 */
[----:B-1----:R0:W1:Y:S03]  /*0d20*/  F2F.F64.F32 R14, R18 ;  /* 0x00000012000e7310 */ /* 0x0020660000201800 */
[----:B0-----:R-:W0:Y:S01]  /*0d30*/  LDS R18, [R29+0x280] ;  /* 0x000280001d127984 */ /* 0x001e220000000800 */
[----:B-1----:R-:W-:-:S04]  /*0d40*/  DADD R16, R16, R14 ;  /* 0x0000000010107229 */ /* 0x002fc8000000000e */
[----:B--2---:R1:W2:Y:S02]  /*0d50*/  F2F.F64.F32 R14, R25 ;  /* 0x00000019000e7310 */ /* 0x0042a40000201800 */
[----:B-1----:R-:W1:Y:S02]  /*0d60*/  LDS R25, [R29+0x300] ;  /* 0x000300001d197984 */ /* 0x002e640000000800 */
[----:B--2---:R-:W-:-:S04]  /*0d70*/  DADD R14, R16, R14 ;  /* 0x00000000100e7229 */ /* 0x004fc8000000000e */
[----:B---3--:R-:W2:Y:S08]  /*0d80*/  F2F.F64.F32 R16, R19 ;  /* 0x0000001300107310 */ /* 0x008eb00000201800 */
[----:B0-----:R-:W-:Y:S01]  /*0d90*/  F2F.F64.F32 R18, R18 ;  /* 0x0000001200127310 */ /* 0x001fe20000201800 */
[----:B--2---:R-:W-:-:S07]  /*0da0*/  DADD R16, R14, R16 ;  /* 0x000000000e107229 */ /* 0x004fce0000000010 */
[----:B------:R-:W0:Y:S02]  /*0db0*/  F2F.F64.F32 R14, R28 ;  /* 0x0000001c000e7310 */ /* 0x000e240000201800 */
[----:B0-----:R-:W-:-:S06]  /*0dc0*/  DADD R14, R16, R14 ;  /* 0x00000000100e7229 */ /* 0x001fcc000000000e */
[----:B------:R-:W0:Y:S08]  /*0dd0*/  F2F.F64.F32 R16, R27 ;  /* 0x0000001b00107310 */ /* 0x000e300000201800 */
[----:B------:R-:W-:Y:S01]  /*0de0*/  F2F.F64.F32 R26, R26 ;  /* 0x0000001a001a7310 */ /* 0x000fe20000201800 */
[----:B0-----:R-:W-:-:S07]  /*0df0*/  DADD R14, R14, R16 ;  /* 0x000000000e0e7229 */ /* 0x001fce0000000010 */
[----:B-1----:R-:W0:Y:S01]  /*0e00*/  F2F.F64.F32 R16, R25 ;  /* 0x0000001900107310 */ /* 0x002e220000201800 */
[----:B------:R-:W-:-:S08]  /*0e10*/  DADD R14, R14, R18 ;  /* 0x000000000e0e7229 */ /* 0x000fd00000000012 */
[----:B0-----:R-:W-:-:S08]  /*0e20*/  DADD R16, R14, R16 ;  /* 0x000000000e107229 */ /* 0x001fd00000000010 */
[----:B------:R-:W-:-:S11]  /*0e30*/  DADD R16, R16, R26 ;  /* 0x0000000010107229 */ /* 0x000fd6000000001a */
.L_x_17:
[----:B------:R-:W-:Y:S05]  /*0e40*/  @!P3 BRA `(.L_x_16) ;  /* 0x000000000098b947 */ /* 0x000fea0003800000 */
[----:B------:R-:W-:Y:S02]  /*0e50*/  IADD3 R14, PT, PT, R6, -0x1, RZ ;  /* 0xffffffff060e7810 */ /* 0x000fe40007ffe0ff */
[----:B------:R-:W-:Y:S02]  /*0e60*/  ISETP.NE.AND P3, PT, R9, RZ, PT ;  /* 0x000000ff0900720c */ /* 0x000fe40003f65270 */
[----:B------:R-:W-:-:S13]  /*0e70*/  ISETP.GE.U32.AND P2, PT, R14, 0x3, PT ;  /* 0x000000030e00780c */ /* 0x000fda0003f46070 */
[----:B------:R-:W-:Y:S05]  /*0e80*/  @!P2 BRA `(.L_x_18) ;  /* 0x000000000044a947 */ /* 0x000fea0003800000 */
[----:B------:R-:W1:Y:S01]  /*0e90*/  S2UR UR5, SR_CgaCtaId ;  /* 0x00000000000579c3 */ /* 0x000e620000008800 */
[----:B------:R-:W-:Y:S02]  /*0ea0*/  UMOV UR4, 0x400 ;  /* 0x0000040000047882 */ /* 0x000fe40000000000 */
[----:B-1----:R-:W-:-:S06]  /*0eb0*/  ULEA UR4, UR5, UR4, 0x18 ;  /* 0x0000000405047291 */ /* 0x002fcc000f8ec0ff */
[C---:B0-----:R-:W-:Y:S01]  /*0ec0*/  LEA R27, R24.reuse, UR4, 0x2 ;  /* 0x00000004181b7c11 */ /* 0x041fe2000f8e10ff */
[----:B------:R-:W-:-:S04]  /*0ed0*/  VIADD R24, R24, 0x80 ;  /* 0x0000008018187836 */ /* 0x000fc80000000000 */
[----:B------:R-:W0:Y:S04]  /*0ee0*/  LDS R28, [R27] ;  /* 0x000000001b1c7984 */ /* 0x000e280000000800 */
[----:B------:R-:W1:Y:S04]  /*0ef0*/  LDS R29, [R27+0x80] ;  /* 0x000080001b1d7984 */ /* 0x000e680000000800 */
[----:B------:R-:W2:Y:S04]  /*0f00*/  LDS R26, [R27+0x100] ;  /* 0x000100001b1a7984 */ /* 0x000ea80000000800 */
[----:B------:R-:W3:Y:S01]  /*0f10*/  LDS R25, [R27+0x180] ;  /* 0x000180001b197984 */ /* 0x000ee20000000800 */
[----:B0-----:R-:W0:Y:S08]  /*0f20*/  F2F.F64.F32 R18, R28 ;  /* 0x0000001c00127310 */ /* 0x001e300000201800 */
[----:B-1----:R-:W1:Y:S01]  /*0f30*/  F2F.F64.F32 R14, R29 ;  /* 0x0000001d000e7310 */ /* 0x002e620000201800 */
[----:B0-----:R-:W-:-:S07]  /*0f40*/  DADD R18, R16, R18 ;  /* 0x0000000010127229 */ /* 0x001fce0000000012 */
[----:B--2---:R-:W0:Y:S01]  /*0f50*/  F2F.F64.F32 R16, R26 ;  /* 0x0000001a00107310 */ /* 0x004e220000201800 */
[----:B-1----:R-:W-:-:S07]  /*0f60*/  DADD R14, R18, R14 ;  /* 0x00000000120e7229 */ /* 0x002fce000000000e */
[----:B---3--:R-:W1:Y:S01]  /*0f70*/  F2F.F64.F32 R18, R25 ;  /* 0x0000001900127310 */ /* 0x008e620000201800 */
[----:B0-----:R-:W-:-:S08]  /*0f80*/  DADD R16, R14, R16 ;  /* 0x000000000e107229 */ /* 0x001fd00000000010 */
[----:B-1----:R-:W-:-:S11]  /*0f90*/  DADD R16, R16, R18 ;  /* 0x0000000010107229 */ /* 0x002fd60000000012 */
.L_x_18:
[----:B------:R-:W-:Y:S05]  /*0fa0*/  @!P3 BRA `(.L_x_16) ;  /* 0x000000000040b947 */ /* 0x000fea0003800000 */
[----:B------:R-:W1:Y:S01]  /*0fb0*/  S2UR UR5, SR_CgaCtaId ;  /* 0x00000000000579c3 */ /* 0x000e620000008800 */
[----:B------:R-:W-:Y:S01]  /*0fc0*/  UMOV UR4, 0x400 ;  /* 0x0000040000047882 */ /* 0x000fe20000000000 */
[----:B------:R-:W-:Y:S01]  /*0fd0*/  ISETP.NE.AND P2, PT, R9, 0x1, PT ;  /* 0x000000010900780c */ /* 0x000fe20003f45270 */
[----:B-1----:R-:W-:-:S06]  /*0fe0*/  ULEA UR4, UR5, UR4, 0x18 ;  /* 0x0000000405047291 */ /* 0x002fcc000f8ec0ff */
[----:B------:R-:W-:-:S05]  /*0ff0*/  LEA R24, R24, UR4, 0x2 ;  /* 0x0000000418187c11 */ /* 0x000fca000f8e10ff */
[----:B------:R-:W1:Y:S02]  /*1000*/  LDS R14, [R24] ;  /* 0x00000000180e7984 */ /* 0x000e640000000800 */
[----:B-1----:R-:W1:Y:S02]  /*1010*/  F2F.F64.F32 R14, R14 ;  /* 0x0000000e000e7310 */ /* 0x002e640000201800 */
[----:B-1----:R-:W-:Y:S01]  /*1020*/  DADD R16, R16, R14 ;  /* 0x0000000010107229 */ /* 0x002fe2000000000e */
[----:B------:R-:W-:Y:S10]  /*1030*/  @!P2 BRA `(.L_x_16) ;  /* 0x00000000001ca947 */ /* 0x000ff40003800000 */
[----:B------:R-:W-:Y:S01]  /*1040*/  ISETP.NE.AND P2, PT, R9, 0x2, PT ;  /* 0x000000020900780c */ /* 0x000fe20003f45270 */
[----:B------:R-:W1:-:S12]  /*1050*/  LDS R18, [R24+0x80] ;  /* 0x0000800018127984 */ /* 0x000e580000000800 */
[----:B------:R-:W2:Y:S01]  /*1060*/  @P2 LDS R14, [R24+0x100] ;  /* 0x00010000180e2984 */ /* 0x000ea20000000800 */
[----:B-1----:R-:W1:Y:S08]  /*1070*/  F2F.F64.F32 R18, R18 ;  /* 0x0000001200127310 */ /* 0x002e700000201800 */
[----:B--2---:R-:W2:Y:S01]  /*1080*/  @P2 F2F.F64.F32 R14, R14 ;  /* 0x0000000e000e2310 */ /* 0x004ea20000201800 */
[----:B-1----:R-:W-:-:S08]  /*1090*/  DADD R16, R16, R18 ;  /* 0x0000000010107229 */ /* 0x002fd00000000012 */
[----:B--2---:R-:W-:-:S11]  /*10a0*/  @P2 DADD R16, R16, R14 ;  /* 0x0000000010102229 */ /* 0x004fd6000000000e */
.L_x_16:
[----:B------:R-:W1:Y:S01]  /*10b0*/  S2UR UR5, SR_CgaCtaId ;  /* 0x00000000000579c3 */ /* 0x000e620000008800 */
[----:B------:R-:W2:Y:S01]  /*10c0*/  F2F.F32.F64 R16, R16 ;  /* 0x0000001000107310 */ /* 0x000ea20000301000 */
[----:B------:R-:W-:Y:S02]  /*10d0*/  UMOV UR4, 0x400 ;  /* 0x0000040000047882 */ /* 0x000fe40000000000 */
[----:B-1----:R-:W-:-:S09]  /*10e0*/  ULEA UR4, UR5, UR4, 0x18 ;  /* 0x0000000405047291 */ /* 0x002fd2000f8ec0ff */
[----:B--2---:R2:W-:Y:S03]  /*10f0*/  STS [UR4], R16 ;  /* 0x00000010ff007988 */ /* 0x0045e60008000804 */
.L_x_13:
[----:B------:R-:W-:Y:S05]  /*1100*/  BSYNC.RECONVERGENT B0 ;  /* 0x0000000000007941 */ /* 0x000fea0003800200 */
.L_x_12:
[----:B------:R-:W-:-:S03]  /*1110*/  UMOV UR4, 0xffffffff ;  /* 0xffffffff00047882 */ /* 0x000fc60000000000 */
[----:B------:R-:W-:Y:S05]  /*1120*/  BRA.DIV UR4, `(.L_x_19) ;  /* 0x0000000e04e47947 */ /* 0x000fea000b800000 */
[----:B------:R-:W-:Y:S06]  /*1130*/  BAR.SYNC.DEFER_BLOCKING 0x0 ;  /* 0x0000000000007b1d */ /* 0x000fec0000010000 */
.L_x_51:
[----:B------:R-:W3:Y:S01]  /*1140*/  @!P1 S2R R15, SR_CgaCtaId ;  /* 0x00000000000f9919 */ /* 0x000ee20000008800 */
[----:B------:R-:W-:Y:S01]  /*1150*/  @!P1 MOV R14, 0x400 ;  /* 0x00000400000e9802 */ /* 0x000fe20000000f00 */
[----:B------:R-:W-:-:S04]  /*1160*/  UISETP.NE.U32.AND UP0, UPT, UR14, URZ, UPT ;  /* 0x000000ff0e00728c */ /* 0x000fc8000bf05070 */
[----:B------:R-:W-:Y:S01]  /*1170*/  UISETP.NE.AND.EX UP0, UPT, UR15, URZ, UPT, UP0 ;  /* 0x000000ff0f00728c */ /* 0x000fe2000bf05300 */
[----:B---3--:R-:W-:-:S06]  /*1180*/  @!P1 LEA R15, R15, R14, 0x18 ;  /* 0x0000000e0f0f9211 */ /* 0x008fcc00078ec0ff */
[----:B------:R-:W3:Y:S04]  /*1190*/  @!P1 LDS R15, [R15] ;  /* 0x000000000f0f9984 */ /* 0x000ee80000000800 */
[----:B---3--:R3:W-:Y:S01]  /*11a0*/  @!P1 STG.E desc[UR10][R12.64], R15 ;  /* 0x0000000f0c009986 */ /* 0x0087e2000c10190a */
[----:B------:R-:W-:Y:S05]  /*11b0*/  BRA.U !UP0, `(.L_x_20) ;  /* 0x0000000908c07547 */ /* 0x000fea000b800000 */
[----:B------:R-:W-:-:S03]  /*11c0*/  UMOV UR4, 0xffffffff ;  /* 0xffffffff00047882 */ /* 0x000fc60000000000 */
[----:B------:R-:W-:Y:S05]  /*11d0*/  BRA.DIV UR4, `(.L_x_21) ;  /* 0x0000000e04e47947 */ /* 0x000fea000b800000 */
[----:B------:R-:W-:Y:S06]  /*11e0*/  BAR.SYNC.DEFER_BLOCKING 0x0 ;  /* 0x0000000000007b1d */ /* 0x000fec0000010000 */
.L_x_54:
[----:B------:R-:W-:Y:S01]  /*11f0*/  BSSY B0, `(.L_x_22) ;  /* 0x000001a000007945 */ /* 0x000fe20003800000 */
[----:B------:R-:W-:-:S03]  /*1200*/  ISETP.NE.AND P2, PT, R7, RZ, PT ;  /* 0x000000ff0700720c */ /* 0x000fc60003f45270 */
[----:B------:R-:W-:Y:S10]  /*1210*/  @P0 BRA `(.L_x_23) ;  /* 0x00000000005c0947 */ /* 0x000ff40003800000 */
[----:B---3--:R-:W3:Y:S01]  /*1220*/  S2R R15, SR_LANEID ;  /* 0x00000000000f7919 */ /* 0x008ee20000000000 */
[----:B------:R-:W-:Y:S01]  /*1230*/  VOTEU.ANY UR4, UPT, PT ;  /* 0x0000000000047886 */ /* 0x000fe200038e0100 */
[----:B------:R-:W-:Y:S01]  /*1240*/  IMAD.U32 R14, RZ, RZ, UR14 ;  /* 0x0000000eff0e7e24 */ /* 0x000fe2000f8e00ff */
[----:B------:R-:W3:Y:S01]  /*1250*/  FLO.U32 R18, UR4 ;  /* 0x0000000400127d00 */ /* 0x000ee200080e0000 */
[----:B------:R-:W-:-:S06]  /*1260*/  UPOPC UR5, UR4 ;  /* 0x00000004000572bf */ /* 0x000fcc0008000000 */
[----:B-1----:R-:W-:Y:S01]  /*1270*/  IMAD R17, R22, UR5, RZ ;  /* 0x0000000516117c24 */ /* 0x002fe2000f8e02ff */
[----:B---3--:R-:W-:Y:S02]  /*1280*/  ISETP.EQ.U32.AND P1, PT, R18, R15, PT ;  /* 0x0000000f1200720c */ /* 0x008fe40003f22070 */
[----:B------:R-:W-:-:S11]  /*1290*/  MOV R15, UR15 ;  /* 0x0000000f000f7c02 */ /* 0x000fd60008000f00 */
[----:B------:R-:W-:Y:S06]  /*12a0*/  @P1 MEMBAR.ALL.GPU ;  /* 0x0000000000001992 */ /* 0x000fec000000a000 */
[----:B------:R-:W-:-:S00]  /*12b0*/  @P1 ERRBAR ;  /* 0x00000000000019ab */ /* 0x000fc00000000000 */
[----:B------:R-:W-:Y:S06]  /*12c0*/  @P1 CGAERRBAR ;  /* 0x00000000000015ab */ /* 0x000fec0000000000 */
[----:B------:R-:W3:Y:S01]  /*12d0*/  @P1 ATOM.E.ADD.STRONG.GPU PT, R17, desc[UR10][R14.64+0x4], R17 ;  /* 0x800004110e11198a */ /* 0x000ee200081ef10a */
[----:B--2---:R-:W1:Y:S02]  /*12e0*/  S2R R16, SR_LTMASK ;  /* 0x0000000000107919 */ /* 0x004e640000003900 */
[----:B-1----:R-:W-:-:S04]  /*12f0*/  LOP3.LUT R24, R16, UR4, RZ, 0xc0, !PT ;  /* 0x0000000410187c12 */ /* 0x002fc8000f8ec0ff */
[----:B------:R-:W1:Y:S01]  /*1300*/  POPC R16, R24 ;  /* 0x0000001800107309 */ /* 0x000e620000000000 */
[----:B---3--:R-:W1:Y:S02]  /*1310*/  SHFL.IDX PT, R19, R17, R18, 0x1f ;  /* 0x00001f1211137589 */ /* 0x008e6400000e0000 */
[----:B-1----:R-:W-:-:S07]  /*1320*/  IMAD R16, R22, R16, R19 ;  /* 0x0000001016107224 */ /* 0x002fce00078e0213 */
.L_x_24:
[----:B------:R-:W2:Y:S04]  /*1330*/  LD.E.STRONG.GPU R17, desc[UR10][R14.64+0x4] ;  /* 0x0000040a0e117980 */ /* 0x000ea8000c10f900 */
[----:B--2---:R-:W-:Y:S01]  /*1340*/  CCTL.IVALL ;  /* 0x00000000ff00798f */ /* 0x004fe20002000000 */
[----:B------:R-:W-:Y:S05]  /*1350*/  YIELD ;  /* 0x0000000000007946 */ /* 0x000fea0003800000 */
[----:B------:R-:W-:-:S04]  /*1360*/  LOP3.LUT R17, R17, R16, RZ, 0x3c, !PT ;  /* 0x0000001011117212 */ /* 0x000fc800078e3cff */
[----:B------:R-:W-:-:S13]  /*1370*/  ISETP.GT.AND P1, PT, R17, -0x1, PT ;  /* 0xffffffff1100780c */ /* 0x000fda0003f24270 */
[----:B------:R-:W-:Y:S05]  /*1380*/  @P1 BRA `(.L_x_24) ;  /* 0xfffffffc00e81947 */ /* 0x000fea000383ffff */
.L_x_23:
[----:B------:R-:W-:Y:S05]  /*1390*/  BSYNC B0 ;  /* 0x0000000000007941 */ /* 0x000fea0003800000 */
.L_x_22:
[----:B------:R-:W-:-:S03]  /*13a0*/  UMOV UR4, 0xffffffff ;  /* 0xffffffff00047882 */ /* 0x000fc60000000000 */
[----:B------:R-:W-:Y:S05]  /*13b0*/  BRA.DIV UR4, `(.L_x_25) ;  /* 0x0000000e04987947 */ /* 0x000fea000b800000 */
[----:B------:R-:W-:Y:S06]  /*13c0*/  BAR.SYNC.DEFER_BLOCKING 0x0 ;  /* 0x0000000000007b1d */ /* 0x000fec0000010000 */
.L_x_57:
[----:B------:R-:W-:Y:S04]  /*13d0*/  BSSY.RECONVERGENT B0, `(.L_x_26) ;  /* 0x000006a000007945 */ /* 0x000fe80003800200 */
[----:B------:R-:W-:Y:S05]  /*13e0*/  @P2 BRA `(.L_x_27) ;  /* 0x0000000400a02947 */ /* 0x000fea0003800000 */
[----:B------:R-:W-:Y:S02]  /*13f0*/  ISETP.GE.U32.AND P1, PT, R0, 0x10, PT ;  /* 0x000000100000780c */ /* 0x000fe40003f26070 */
[----:B-12---:R-:W-:-:S11]  /*1400*/  CS2R R16, SRZ ;  /* 0x0000000000107805 */ /* 0x006fd6000001ff00 */
[----:B------:R-:W-:Y:S05]  /*1410*/  @!P1 BRA `(.L_x_28) ;  /* 0x0000000000a89947 */ /* 0x000fea0003800000 */
[----:B------:R-:W-:Y:S01]  /*1420*/  BSSY.RECONVERGENT B1, `(.L_x_29) ;  /* 0x0000028000017945 */ /* 0x000fe20003800200 */
[----:B------:R-:W-:-:S07]  /*1430*/  CS2R R16, SRZ ;  /* 0x0000000000107805 */ /* 0x000fce000001ff00 */
.L_x_30:
[----:B---3--:R-:W1:Y:S02]  /*1440*/  LDC.64 R14, c[0x0][0x398] ;  /* 0x0000e600ff0e7b82 */ /* 0x008e640000000a00 */
[----:B-1----:R-:W-:-:S05]  /*1450*/  IMAD.WIDE.U32 R14, R17, 0x4, R14 ;  /* 0x00000004110e7825 */ /* 0x002fca00078e000e */
[----:B------:R-:W2:Y:S04]  /*1460*/  LDG.E R25, desc[UR10][R14.64] ;  /* 0x0000000a0e197981 */ /* 0x000ea8000c1e1900 */
[----:B------:R-:W0:Y:S04]  /*1470*/  LDG.E R26, desc[UR10][R14.64+0x4] ;  /* 0x0000040a0e1a7981 */ /* 0x000e28000c1e1900 */
[----:B------:R-:W3:Y:S04]  /*1480*/  LDG.E R24, desc[UR10][R14.64+0x8] ;  /* 0x0000080a0e187981 */ /* 0x000ee8000c1e1900 */
[----:B------:R-:W4:Y:S04]  /*1490*/  LDG.E R19, desc[UR10][R14.64+0xc] ;  /* 0x00000c0a0e137981 */ /* 0x000f28000c1e1900 */
[----:B------:R-:W5:Y:S01]  /*14a0*/  LDG.E R18, desc[UR10][R14.64+0x10] ;  /* 0x0000100a0e127981 */ /* 0x000f62000c1e1900 */
[----:B--2---:R-:W-:-:S03]  /*14b0*/  FADD R25, R25, R16 ;  /* 0x0000001019197221 */ /* 0x004fc60000000000 */
[----:B------:R-:W2:Y:S01]  /*14c0*/  LDG.E R16, desc[UR10][R14.64+0x14] ;  /* 0x0000140a0e107981 */ /* 0x000ea2000c1e1900 */
[----:B0-----:R-:W-:-:S03]  /*14d0*/  FADD R27, R25, R26 ;  /* 0x0000001a191b7221 */ /* 0x001fc60000000000 */
[----:B------:R-:W2:Y:S01]  /*14e0*/  LDG.E R25, desc[UR10][R14.64+0x18] ;  /* 0x0000180a0e197981 */ /* 0x000ea2000c1e1900 */
[----:B---3--:R-:W-:-:S03]  /*14f0*/  FADD R26, R27, R24 ;  /* 0x000000181b1a7221 */ /* 0x008fc60000000000 */
[----:B------:R-:W3:Y:S01]  /*1500*/  LDG.E R24, desc[UR10][R14.64+0x1c] ;  /* 0x00001c0a0e187981 */ /* 0x000ee2000c1e1900 */
[----:B----4-:R-:W-:-:S03]  /*1510*/  FADD R27, R26, R19 ;  /* 0x000000131a1b7221 */ /* 0x010fc60000000000 */
[----:B------:R-:W4:Y:S01]  /*1520*/  LDG.E R19, desc[UR10][R14.64+0x20] ;  /* 0x0000200a0e137981 */ /* 0x000f22000c1e1900 */
[----:B-----5:R-:W-:-:S03]  /*1530*/  FADD R27, R27, R18 ;  /* 0x000000121b1b7221 */ /* 0x020fc60000000000 */
[----:B------:R-:W5:Y:S01]  /*1540*/  LDG.E R18, desc[UR10][R14.64+0x24] ;  /* 0x0000240a0e127981 */ /* 0x000f62000c1e1900 */
[----:B--2---:R-:W-:-:S03]  /*1550*/  FADD R26, R27, R16 ;  /* 0x000000101b1a7221 */ /* 0x004fc60000000000 */
[----:B------:R-:W2:Y:S01]  /*1560*/  LDG.E R16, desc[UR10][R14.64+0x28] ;  /* 0x0000280a0e107981 */ /* 0x000ea2000c1e1900 */
[----:B------:R-:W-:-:S03]  /*1570*/  FADD R27, R26, R25 ;  /* 0x000000191a1b7221 */ /* 0x000fc60000000000 */
[----:B------:R-:W2:Y:S01]  /*1580*/  LDG.E R25, desc[UR10][R14.64+0x2c] ;  /* 0x00002c0a0e197981 */ /* 0x000ea2000c1e1900 */
[----:B---3--:R-:W-:-:S03]  /*1590*/  FADD R26, R27, R24 ;  /* 0x000000181b1a7221 */ /* 0x008fc60000000000 */
[----:B------:R-:W3:Y:S01]  /*15a0*/  LDG.E R24, desc[UR10][R14.64+0x30] ;  /* 0x0000300a0e187981 */ /* 0x000ee2000c1e1900 */
[----:B----4-:R-:W-:-:S03]  /*15b0*/  FADD R27, R26, R19 ;  /* 0x000000131a1b7221 */ /* 0x010fc60000000000 */
[----:B------:R-:W4:Y:S01]  /*15c0*/  LDG.E R19, desc[UR10][R14.64+0x34] ;  /* 0x0000340a0e137981 */ /* 0x000f22000c1e1900 */
[----:B-----5:R-:W-:-:S03]  /*15d0*/  FADD R27, R27, R18 ;  /* 0x000000121b1b7221 */ /* 0x020fc60000000000 */
[----:B------:R-:W5:Y:S04]  /*15e0*/  LDG.E R18, desc[UR10][R14.64+0x38] ;  /* 0x0000380a0e127981 */ /* 0x000f68000c1e1900 */
[----:B------:R-:W5:Y:S01]  /*15f0*/  LDG.E R26, desc[UR10][R14.64+0x3c] ;  /* 0x00003c0a0e1a7981 */ /* 0x000f62000c1e1900 */
[----:B------:R-:W-:Y:S01]  /*1600*/  VIADD R17, R17, 0x10 ;  /* 0x0000001011117836 */ /* 0x000fe20000000000 */
[----:B------:R-:W-:-:S04]  /*1610*/  LOP3.LUT R28, R0, 0x7ffffff0, RZ, 0xc0, !PT ;  /* 0x7ffffff0001c7812 */ /* 0x000fc800078ec0ff */
[----:B------:R-:W-:Y:S01]  /*1620*/  ISETP.NE.AND P1, PT, R17, R28, PT ;  /* 0x0000001c1100720c */ /* 0x000fe20003f25270 */
[----:B--2---:R-:W-:-:S04]  /*1630*/  FADD R16, R27, R16 ;  /* 0x000000101b107221 */ /* 0x004fc80000000000 */
[----:B------:R-:W-:-:S04]  /*1640*/  FADD R25, R16, R25 ;  /* 0x0000001910197221 */ /* 0x000fc80000000000 */
[----:B---3--:R-:W-:-:S04]  /*1650*/  FADD R24, R25, R24 ;  /* 0x0000001819187221 */ /* 0x008fc80000000000 */
[----:B----4-:R-:W-:-:S04]  /*1660*/  FADD R19, R24, R19 ;  /* 0x0000001318137221 */ /* 0x010fc80000000000 */
[----:B-----5:R-:W-:-:S04]  /*1670*/  FADD R19, R19, R18 ;  /* 0x0000001213137221 */ /* 0x020fc80000000000 */
[----:B------:R-:W-:Y:S01]  /*1680*/  FADD R16, R19, R26 ;  /* 0x0000001a13107221 */ /* 0x000fe20000000000 */
[----:B------:R-:W-:Y:S06]  /*1690*/  @P1 BRA `(.L_x_30) ;  /* 0xfffffffc00681947 */ /* 0x000fec000383ffff */
[----:B------:R-:W-:Y:S05]  /*16a0*/  BSYNC.RECONVERGENT B1 ;  /* 0x0000000000017941 */ /* 0x000fea0003800200 */
.L_x_29:
[----:B------:R-:W-:-:S07]  /*16b0*/  IMAD.MOV.U32 R17, RZ, RZ, R28 ;  /* 0x000000ffff117224 */ /* 0x000fce00078e001c */
.L_x_28:
[----:B------:R-:W-:-:S04]  /*16c0*/  LOP3.LUT R14, R0, 0xf, RZ, 0xc0, !PT ;  /* 0x0000000f000e7812 */ /* 0x000fc800078ec0ff */
[----:B------:R-:W-:-:S13]  /*16d0*/  ISETP.NE.AND P1, PT, R14, RZ, PT ;  /* 0x000000ff0e00720c */ /* 0x000fda0003f25270 */
[----:B------:R-:W-:Y:S05]  /*16e0*/  @!P1 BRA `(.L_x_31) ;  /* 0x0000000000d49947 */ /* 0x000fea0003800000 */
[----:B------:R-:W-:-:S04]  /*16f0*/  IADD3 R14, PT, PT, R14, -0x1, RZ ;  /* 0xffffffff0e0e7810 */ /* 0x000fc80007ffe0ff */
[----:B------:R-:W-:-:S13]  /*1700*/  ISETP.GE.U32.AND P1, PT, R14, 0x7, PT ;  /* 0x000000070e00780c */ /* 0x000fda0003f26070 */
[----:B------:R-:W-:Y:S05]  /*1710*/  @!P1 BRA `(.L_x_32) ;  /* 0x00000000004c9947 */ /* 0x000fea0003800000 */
        /* <DEDUP_REMOVED lines=10> */
[----:B------:R-:W2:Y:S04]  /*17c0*/  LDG.E R25, desc[UR10][R14.64+0x18] ;  /* 0x0000180a0e197981 */ /* 0x000ea8000c1e1900 */
[----:B------:R-:W2:Y:S01]  /*17d0*/  LDG.E R26, desc[UR10][R14.64+0x1c] ;  /* 0x00001c0a0e1a7981 */ /* 0x000ea2000c1e1900 */
[----:B---3--:R-:W-:Y:S01]  /*17e0*/  FADD R18, R27, R18 ;  /* 0x000000121b127221 */ /* 0x008fe20000000000 */
[----:B------:R-:W-:-:S03]  /*17f0*/  VIADD R17, R17, 0x8 ;  /* 0x0000000811117836 */ /* 0x000fc60000000000 */
[----:B----4-:R-:W-:-:S04]  /*1800*/  FADD R19, R18, R19 ;  /* 0x0000001312137221 */ /* 0x010fc80000000000 */
[----:B-----5:R-:W-:-:S04]  /*1810*/  FADD R19, R19, R24 ;  /* 0x0000001813137221 */ /* 0x020fc80000000000 */
[----:B--2---:R-:W-:-:S04]  /*1820*/  FADD R16, R19, R16 ;  /* 0x0000001013107221 */ /* 0x004fc80000000000 */
[----:B------:R-:W-:-:S04]  /*1830*/  FADD R25, R16, R25 ;  /* 0x0000001910197221 */ /* 0x000fc80000000000 */
[----:B------:R-:W-:-:S07]  /*1840*/  FADD R16, R25, R26 ;  /* 0x0000001a19107221 */ /* 0x000fce0000000000 */
.L_x_32:
[----:B------:R-:W-:-:S04]  /*1850*/  LOP3.LUT R14, R0, 0x7, RZ, 0xc0, !PT ;  /* 0x00000007000e7812 */ /* 0x000fc800078ec0ff */
[----:B------:R-:W-:-:S13]  /*1860*/  ISETP.NE.AND P1, PT, R14, RZ, PT ;  /* 0x000000ff0e00720c */ /* 0x000fda0003f25270 */
[----:B------:R-:W-:Y:S05]  /*1870*/  @!P1 BRA `(.L_x_31) ;  /* 0x0000000000709947 */ /* 0x000fea0003800000 */
[----:B------:R-:W-:-:S05]  /*1880*/  VIADD R14, R14, 0xffffffff ;  /* 0xffffffff0e0e7836 */ /* 0x000fca0000000000 */
[----:B------:R-:W-:-:S13]  /*1890*/  ISETP.GE.U32.AND P1, PT, R14, 0x3, PT ;  /* 0x000000030e00780c */ /* 0x000fda0003f26070 */
[----:B------:R-:W-:Y:S05]  /*18a0*/  @!P1 BRA `(.L_x_33) ;  /* 0x00000000002c9947 */ /* 0x000fea0003800000 */
[----:B---3--:R-:W1:Y:S02]  /*18b0*/  LDC.64 R14, c[0x0][0x398] ;  /* 0x0000e600ff0e7b82 */ /* 0x008e640000000a00 */
[----:B-1----:R-:W-:-:S05]  /*18c0*/  IMAD.WIDE.U32 R14, R17, 0x4, R14 ;  /* 0x00000004110e7825 */ /* 0x002fca00078e000e */
[----:B------:R-:W2:Y:S04]  /*18d0*/  LDG.E R19, desc[UR10][R14.64] ;  /* 0x0000000a0e137981 */ /* 0x000ea8000c1e1900 */
[----:B------:R-:W3:Y:S04]  /*18e0*/  LDG.E R18, desc[UR10][R14.64+0x4] ;  /* 0x0000040a0e127981 */ /* 0x000ee8000c1e1900 */
[----:B------:R-:W4:Y:S04]  /*18f0*/  LDG.E R25, desc[UR10][R14.64+0x8] ;  /* 0x0000080a0e197981 */ /* 0x000f28000c1e1900 */
[----:B0-----:R-:W5:Y:S01]  /*1900*/  LDG.E R27, desc[UR10][R14.64+0xc] ;  /* 0x00000c0a0e1b7981 */ /* 0x001f62000c1e1900 */
[----:B------:R-:W-:Y:S01]  /*1910*/  IADD3 R17, PT, PT, R17, 0x4, RZ ;  /* 0x0000000411117810 */ /* 0x000fe20007ffe0ff */
[----:B--2---:R-:W-:-:S04]  /*1920*/  FADD R19, R16, R19 ;  /* 0x0000001310137221 */ /* 0x004fc80000000000 */
[----:B---3--:R-:W-:-:S04]  /*1930*/  FADD R18, R19, R18 ;  /* 0x0000001213127221 */ /* 0x008fc80000000000 */
[----:B----4-:R-:W-:-:S04]  /*1940*/  FADD R18, R18, R25 ;  /* 0x0000001912127221 */ /* 0x010fc80000000000 */
[----:B-----5:R-:W-:-:S07]  /*1950*/  FADD R16, R18, R27 ;  /* 0x0000001b12107221 */ /* 0x020fce0000000000 */
.L_x_33:
[----:B------:R-:W-:-:S13]  /*1960*/  LOP3.LUT P1, R18, R0, 0x3, RZ, 0xc0, !PT ;  /* 0x0000000300127812 */ /* 0x000fda000782c0ff */
[----:B------:R-:W-:Y:S05]  /*1970*/  @!P1 BRA `(.L_x_31) ;  /* 0x0000000000309947 */ /* 0x000fea0003800000 */
[----:B---3--:R-:W1:Y:S02]  /*1980*/  LDC.64 R14, c[0x0][0x398] ;  /* 0x0000e600ff0e7b82 */ /* 0x008e640000000a00 */
[----:B-1----:R-:W-:-:S05]  /*1990*/  IMAD.WIDE.U32 R14, R17, 0x4, R14 ;  /* 0x00000004110e7825 */ /* 0x002fca00078e000e */
[----:B------:R-:W2:Y:S01]  /*19a0*/  LDG.E R17, desc[UR10][R14.64] ;  /* 0x0000000a0e117981 */ /* 0x000ea2000c1e1900 */
[----:B------:R-:W-:Y:S01]  /*19b0*/  ISETP.NE.AND P1, PT, R18, 0x1, PT ;  /* 0x000000011200780c */ /* 0x000fe20003f25270 */
[----:B--2---:R-:W-:-:S12]  /*19c0*/  FADD R16, R16, R17 ;  /* 0x0000001110107221 */ /* 0x004fd80000000000 */
[----:B------:R-:W-:Y:S05]  /*19d0*/  @!P1 BRA `(.L_x_31) ;  /* 0x0000000000189947 */ /* 0x000fea0003800000 */
[----:B------:R-:W-:-:S04]  /*19e0*/  LOP3.LUT R17, R0, 0x3, RZ, 0xc0, !PT ;  /* 0x0000000300117812 */ /* 0x000fc800078ec0ff */
[----:B------:R-:W-:Y:S02]  /*19f0*/  ISETP.NE.AND P1, PT, R17, 0x2, PT ;  /* 0x000000021100780c */ /* 0x000fe40003f25270 */
[----:B------:R-:W2:Y:S11]  /*1a00*/  LDG.E R17, desc[UR10][R14.64+0x4] ;  /* 0x0000040a0e117981 */ /* 0x000eb6000c1e1900 */
[----:B------:R-:W3:Y:S01]  /*1a10*/  @P1 LDG.E R19, desc[UR10][R14.64+0x8] ;  /* 0x0000080a0e131981 */ /* 0x000ee2000c1e1900 */
[----:B--2---:R-:W-:-:S04]  /*1a20*/  FADD R16, R16, R17 ;  /* 0x0000001110107221 */ /* 0x004fc80000000000 */
[----:B---3--:R-:W-:-:S07]  /*1a30*/  @P1 FADD R16, R16, R19 ;  /* 0x0000001310101221 */ /* 0x008fce0000000000 */
.L_x_31:
[----:B---3--:R-:W1:Y:S02]  /*1a40*/  LDC.64 R14, c[0x0][0x390] ;  /* 0x0000e400ff0e7b82 */ /* 0x008e640000000a00 */
[----:B-1----:R-:W-:-:S05]  /*1a50*/  IMAD.WIDE.U32 R14, R4, 0x4, R14 ;  /* 0x00000004040e7825 */ /* 0x002fca00078e000e */
[----:B------:R4:W-:Y:S02]  /*1a60*/  STG.E desc[UR10][R14.64], R16 ;  /* 0x000000100e007986 */ /* 0x0009e4000c10190a */
.L_x_27:
[----:B------:R-:W-:Y:S05]  /*1a70*/  BSYNC.RECONVERGENT B0 ;  /* 0x0000000000007941 */ /* 0x000fea0003800200 */
.L_x_26:
[----:B------:R-:W-:-:S03]  /*1a80*/  UMOV UR4, 0xffffffff ;  /* 0xffffffff00047882 */ /* 0x000fc60000000000 */
[----:B------:R-:W-:Y:S05]  /*1a90*/  BRA.DIV UR4, `(.L_x_34) ;  /* 0x0000000a040c7947 */ /* 0x000fea000b800000 */
[----:B------:R-:W-:Y:S06]  /*1aa0*/  BAR.SYNC.DEFER_BLOCKING 0x0 ;  /* 0x0000000000007b1d */ /* 0x000fec0000010000 */
.L_x_60:
[----:B------:R-:W-:Y:S04]  /*1ab0*/  BSSY B0, `(.L_x_35) ;  /* 0x0000019000007945 */ /* 0x000fe80003800000 */
[----:B------:R-:W-:Y:S05]  /*1ac0*/  @P0 BRA `(.L_x_36) ;  /* 0x00000000005c0947 */ /* 0x000fea0003800000 */
[----:B---34-:R-:W3:Y:S01]  /*1ad0*/  S2R R15, SR_LANEID ;  /* 0x00000000000f7919 */ /* 0x018ee20000000000 */
        /* <DEDUP_REMOVED lines=11> */
[----:B------:R-:W1:Y:S02]  /*1b90*/  S2R R24, SR_LTMASK ;  /* 0x0000000000187919 */ /* 0x000e640000003900 */
[----:B-1----:R-:W-:-:S04]  /*1ba0*/  LOP3.LUT R24, R24, UR4, RZ, 0xc0, !PT ;  /* 0x0000000418187c12 */ /* 0x002fc8000f8ec0ff */
[----:B--2---:R-:W1:Y:S01]  /*1bb0*/  POPC R16, R24 ;  /* 0x0000001800107309 */ /* 0x004e620000000000 */
[----:B---3--:R-:W1:Y:S02]  /*1bc0*/  SHFL.IDX PT, R19, R17, R18, 0x1f ;  /* 0x00001f1211137589 */ /* 0x008e6400000e0000 */
[----:B-1----:R-:W-:-:S07]  /*1bd0*/  IMAD R16, R22, R16, R19 ;  /* 0x0000001016107224 */ /* 0x002fce00078e0213 */
.L_x_37:
[----:B------:R-:W2:Y:S04]  /*1be0*/  LD.E.STRONG.GPU R17, desc[UR10][R14.64+0x4] ;  /* 0x0000040a0e117980 */ /* 0x000ea8000c10f900 */
[----:B--2---:R-:W-:Y:S01]  /*1bf0*/  CCTL.IVALL ;  /* 0x00000000ff00798f */ /* 0x004fe20002000000 */
[----:B------:R-:W-:Y:S05]  /*1c00*/  YIELD ;  /* 0x0000000000007946 */ /* 0x000fea0003800000 */
[----:B------:R-:W-:-:S04]  /*1c10*/  LOP3.LUT R17, R17, R16, RZ, 0x3c, !PT ;  /* 0x0000001011117212 */ /* 0x000fc800078e3cff */
[----:B------:R-:W-:-:S13]  /*1c20*/  ISETP.GT.AND P1, PT, R17, -0x1, PT ;  /* 0xffffffff1100780c */ /* 0x000fda0003f24270 */
[----:B------:R-:W-:Y:S05]  /*1c30*/  @P1 BRA `(.L_x_37) ;  /* 0xfffffffc00e81947 */ /* 0x000fea000383ffff */
.L_x_36:
[----:B------:R-:W-:Y:S05]  /*1c40*/  BSYNC B0 ;  /* 0x0000000000007941 */ /* 0x000fea0003800000 */
.L_x_35:
[----:B------:R-:W-:-:S03]  /*1c50*/  UMOV UR4, 0xffffffff ;  /* 0xffffffff00047882 */ /* 0x000fc60000000000 */
[----:B------:R-:W-:Y:S05]  /*1c60*/  BRA.DIV UR4, `(.L_x_38) ;  /* 0x0000000604c47947 */ /* 0x000fea000b800000 */
[----:B------:R-:W-:Y:S06]  /*1c70*/  BAR.SYNC.DEFER_BLOCKING 0x0 ;  /* 0x0000000000007b1d */ /* 0x000fec0000010000 */
.L_x_63:
[----:B------:R-:W-:-:S05]  /*1c80*/  VIADD R4, R4, 0x1 ;  /* 0x0000000104047836 */ /* 0x000fca0000000000 */
[----:B------:R-:W-:-:S13]  /*1c90*/  ISETP.NE.AND P1, PT, R4, R23, PT ;  /* 0x000000170400720c */ /* 0x000fda0003f25270 */
[----:B------:R-:W-:Y:S05]  /*1ca0*/  @P1 BRA `(.L_x_39) ;  /* 0xffffffe400c01947 */ /* 0x000fea000383ffff */
[----:B------:R-:W-:Y:S05]  /*1cb0*/  EXIT ;  /* 0x000000000000794d */ /* 0x000fea0003800000 */
.L_x_20:
[----:B------:R-:W-:Y:S05]  /*1cc0*/  BPT.TRAP 0x1 ;  /* 0x000000040000795c */ /* 0x000fea0000300000 */
.L_x_11:
[----:B------:R-:W-:Y:S01]  /*1cd0*/  BSSY B0, `(.L_x_40) ;  /* 0x0000009000007945 */ /* 0x000fe20003800000 */
[----:B------:R-:W-:Y:S02]  /*1ce0*/  CS2R R18, SRZ ;  /* 0x0000000000127805 */ /* 0x000fe4000001ff00 */
[----:B------:R-:W-:-:S07]  /*1cf0*/  MOV R14, 0xffffffff ;  /* 0xffffffff000e7802 */ /* 0x000fce0000000f00 */
[----:B0123--:R-:W-:Y:S05]  /*1d00*/  WARPSYNC.COLLECTIVE.ALL `(.L_x_41) ;  /* 0x0000000000147948 */ /* 0x00ffea0003c00000 */
[----:B------:R-:W-:-:S04]  /*1d10*/  SHF.L.U32 R18, R18, 0x10, RZ ;  /* 0x0000001012127819 */ /* 0x000fc800000006ff */
[----:B------:R-:W-:-:S05]  /*1d20*/  LOP3.LUT R18, R18, 0xf, R19, 0xf8, !PT ;  /* 0x0000000f12127812 */ /* 0x000fca00078ef813 */
[----:B------:R4:W-:Y:S02]  /*1d30*/  BAR.SYNC.DEFER_BLOCKING R18, R18 ;  /* 0x000000120000731d */ /* 0x0009e40000010000 */
[----:B----4-:R-:W-:-:S04]  /*1d40*/  SHF.R.U32 R18, R18, 0x10, RZ ;  /* 0x0000001012127819 */ /* 0x010fc800000016ff */
[----:B0123--:R-:W-:Y:S05]  /*1d50*/  ENDCOLLECTIVE ;  /* 0x000000000000791b */ /* 0x00ffea0003800000 */
.L_x_41:
[----:B------:R-:W-:Y:S05]  /*1d60*/  BSYNC B0 ;  /* 0x0000000000007941 */ /* 0x000fea0003800000 */
.L_x_40:
[----:B------:R-:W-:Y:S01]  /*1d70*/  @!P1 LDS R14, [R20+0x40] ;  /* 0x00004000140e9984 */ /* 0x000fe20000000800 */
[----:B------:R-:W-:-:S03]  /*1d80*/  ISETP.GT.U32.AND P2, PT, R16, 0x7, PT ;  /* 0x000000071000780c */ /* 0x000fc60003f44070 */
[----:B------:R-:W0:Y:S02]  /*1d90*/  @!P1 LDS R15, [R20] ;  /* 0x00000000140f9984 */ /* 0x000e240000000800 */
[----:B0-----:R-:W-:Y:S01]  /*1da0*/  @!P1 FADD R15, R14, R15 ;  /* 0x0000000f0e0f9221 */ /* 0x001fe20000000000 */
[----:B------:R-:W-:-:S04]  /*1db0*/  IMAD.MOV.U32 R14, RZ, RZ, -0x1 ;  /* 0xffffffffff0e7424 */ /* 0x000fc800078e00ff */
[----:B------:R0:W-:Y:S03]  /*1dc0*/  @!P1 STS [R20], R15 ;  /* 0x0000000f14009388 */ /* 0x0001e60000000800 */
[----:B0-----:R-:W-:Y:S05]  /*1dd0*/  WARPSYNC.COLLECTIVE R14, `(.L_x_42) ;  /* 0x000000000e087348 */ /* 0x001fea0003c00000 */
[----:B------:R-:W-:Y:S01]  /*1de0*/  NOP ;  /* 0x0000000000007918 */ /* 0x000fe20000000000 */
[----:B0-----:R-:W-:Y:S05]  /*1df0*/  ENDCOLLECTIVE ;  /* 0x000000000000791b */ /* 0x001fea0003800000 */
.L_x_42:
[----:B------:R-:W-:Y:S01]  /*1e00*/  @!P2 LDS R17, [R20] ;  /* 0x000000001411a984 */ /* 0x000fe20000000800 */
[----:B------:R-:W-:-:S03]  /*1e10*/  ISETP.GT.U32.AND P1, PT, R16, 0x3, PT ;  /* 0x000000031000780c */ /* 0x000fc60003f24070 */
[----:B------:R-:W0:Y:S02]  /*1e20*/  @!P2 LDS R14, [R20+0x20] ;  /* 0x00002000140ea984 */ /* 0x000e240000000800 */
[----:B0-----:R-:W-:Y:S01]  /*1e30*/  @!P2 FADD R17, R14, R17 ;  /* 0x000000110e11a221 */ /* 0x001fe20000000000 */
[----:B------:R-:W-:-:S04]  /*1e40*/  MOV R14, 0xffffffff ;  /* 0xffffffff000e7802 */ /* 0x000fc80000000f00 */
[----:B------:R0:W-:Y:S03]  /*1e50*/  @!P2 STS [R20], R17 ;  /* 0x000000111400a388 */ /* 0x0001e60000000800 */
[----:B0-----:R-:W-:Y:S05]  /*1e60*/  WARPSYNC.COLLECTIVE R14, `(.L_x_43) ;  /* 0x000000000e087348 */ /* 0x001fea0003c00000 */
[----:B------:R-:W-:Y:S01]  /*1e70*/  NOP ;  /* 0x0000000000007918 */ /* 0x000fe20000000000 */
[----:B0-----:R-:W-:Y:S05]  /*1e80*/  ENDCOLLECTIVE ;  /* 0x000000000000791b */ /* 0x001fea0003800000 */
.L_x_43:
[----:B------:R-:W-:Y:S01]  /*1e90*/  @!P1 LDS R19, [R20] ;  /* 0x0000000014139984 */ /* 0x000fe20000000800 */
[----:B------:R-:W-:-:S03]  /*1ea0*/  ISETP.GT.U32.AND P2, PT, R16, 0x1, PT ;  /* 0x000000011000780c */ /* 0x000fc60003f44070 */
[----:B------:R-:W0:Y:S02]  /*1eb0*/  @!P1 LDS R14, [R20+0x10] ;  /* 0x00001000140e9984 */ /* 0x000e240000000800 */
[----:B0-----:R-:W-:Y:S01]  /*1ec0*/  @!P1 FADD R19, R14, R19 ;  /* 0x000000130e139221 */ /* 0x001fe20000000000 */
[----:B------:R-:W-:-:S04]  /*1ed0*/  IMAD.MOV.U32 R14, RZ, RZ, -0x1 ;  /* 0xffffffffff0e7424 */ /* 0x000fc800078e00ff */
[----:B------:R0:W-:Y:S03]  /*1ee0*/  @!P1 STS [R20], R19 ;  /* 0x0000001314009388 */ /* 0x0001e60000000800 */
[----:B0-----:R-:W-:Y:S05]  /*1ef0*/  WARPSYNC.COLLECTIVE R14, `(.L_x_44) ;  /* 0x000000000e087348 */ /* 0x001fea0003c00000 */
[----:B------:R-:W-:Y:S01]  /*1f00*/  NOP ;  /* 0x0000000000007918 */ /* 0x000fe20000000000 */
[----:B0-----:R-:W-:Y:S05]  /*1f10*/  ENDCOLLECTIVE ;  /* 0x000000000000791b */ /* 0x001fea0003800000 */
.L_x_44:
[----:B------:R-:W-:Y:S01]  /*1f20*/  @!P2 LDS R15, [R20] ;  /* 0x00000000140fa984 */ /* 0x000fe20000000800 */
[----:B------:R-:W-:Y:S02]  /*1f30*/  ISETP.NE.AND P1, PT, R16, RZ, PT ;  /* 0x000000ff1000720c */ /* 0x000fe40003f25270 */
[----:B------:R-:W-:Y:S01]  /*1f40*/  CS2R R18, SRZ ;  /* 0x0000000000127805 */ /* 0x000fe2000001ff00 */
[----:B------:R-:W0:Y:S02]  /*1f50*/  @!P2 LDS R14, [R20+0x8] ;  /* 0x00000800140ea984 */ /* 0x000e240000000800 */
[----:B0-----:R-:W-:Y:S01]  /*1f60*/  @!P2 FADD R15, R14, R15 ;  /* 0x0000000f0e0fa221 */ /* 0x001fe20000000000 */
[----:B------:R-:W-:-:S04]  /*1f70*/  MOV R14, 0xffffffff ;  /* 0xffffffff000e7802 */ /* 0x000fc80000000f00 */
[----:B------:R0:W-:Y:S03]  /*1f80*/  @!P2 STS [R20], R15 ;  /* 0x0000000f1400a388 */ /* 0x0001e60000000800 */
[----:B0-----:R-:W-:Y:S05]  /*1f90*/  WARPSYNC.COLLECTIVE R14, `(.L_x_45) ;  /* 0x000000000e087348 */ /* 0x001fea0003c00000 */
[----:B------:R-:W-:Y:S01]  /*1fa0*/  NOP ;  /* 0x0000000000007918 */ /* 0x000fe20000000000 */
[----:B0-----:R-:W-:Y:S05]  /*1fb0*/  ENDCOLLECTIVE ;  /* 0x000000000000791b */ /* 0x001fea0003800000 */
.L_x_45:
[----:B------:R-:W-:Y:S04]  /*1fc0*/  @!P1 LDS R17, [R20] ;  /* 0x0000000014119984 */ /* 0x000fe80000000800 */
[----:B------:R-:W0:Y:S02]  /*1fd0*/  @!P1 LDS R14, [R20+0x4] ;  /* 0x00000400140e9984 */ /* 0x000e240000000800 */
[----:B0-----:R-:W-:Y:S01]  /*1fe0*/  @!P1 FADD R17, R14, R17 ;  /* 0x000000110e119221 */ /* 0x001fe20000000000 */
[----:B------:R-:W-:-:S04]  /*1ff0*/  IMAD.MOV.U32 R14, RZ, RZ, -0x1 ;  /* 0xffffffffff0e7424 */ /* 0x000fc800078e00ff */
[----:B------:R0:W-:Y:S03]  /*2000*/  @!P1 STS [R20], R17 ;  /* 0x0000001114009388 */ /* 0x0001e60000000800 */
[----:B0-----:R-:W-:Y:S05]  /*2010*/  WARPSYNC.COLLECTIVE R14, `(.L_x_46) ;  /* 0x000000000e087348 */ /* 0x001fea0003c00000 */
[----:B------:R-:W-:Y:S01]  /*2020*/  NOP ;  /* 0x0000000000007918 */ /* 0x000fe20000000000 */
[----:B0-----:R-:W-:Y:S05]  /*2030*/  ENDCOLLECTIVE ;  /* 0x000000000000791b */ /* 0x001fea0003800000 */
.L_x_46:
[----:B------:R-:W-:Y:S05]  /*2040*/  WARPSYNC.COLLECTIVE.ALL `(.L_x_47) ;  /* 0x0000000000147948 */ /* 0x000fea0003c00000 */
[----:B------:R-:W-:-:S04]  /*2050*/  SHF.L.U32 R18, R18, 0x10, RZ ;  /* 0x0000001012127819 */ /* 0x000fc800000006ff */
[----:B------:R-:W-:-:S05]  /*2060*/  LOP3.LUT R18, R18, 0xf, R19, 0xf8, !PT ;  /* 0x0000000f12127812 */ /* 0x000fca00078ef813 */
[----:B------:R0:W-:Y:S02]  /*2070*/  BAR.SYNC.DEFER_BLOCKING R18, R18 ;  /* 0x000000120000731d */ /* 0x0001e40000010000 */
[----:B0-----:R-:W-:-:S04]  /*2080*/  SHF.R.U32 R18, R18, 0x10, RZ ;  /* 0x0000001012127819 */ /* 0x001fc800000016ff */
[----:B------:R-:W-:Y:S05]  /*2090*/  ENDCOLLECTIVE ;  /* 0x000000000000791b */ /* 0x000fea0003800000 */
.L_x_47:
[----:B------:R-:W-:Y:S01]  /*20a0*/  ISETP.NE.AND P1, PT, R3, RZ, PT ;  /* 0x000000ff0300720c */ /* 0x000fe20003f25270 */
[----:B------:R-:W-:-:S12]  /*20b0*/  BRA `(.L_x_48) ;  /* 0xffffffe400b47947 */ /* 0x000fd8000383ffff */
.L_x_19:
[----:B------:R-:W-:Y:S01]  /*20c0*/  BSSY B0, `(.L_x_49) ;  /* 0x0000009000007945 */ /* 0x000fe20003800000 */
[----:B------:R-:W-:Y:S02]  /*20d0*/  CS2R R18, SRZ ;  /* 0x0000000000127805 */ /* 0x000fe4000001ff00 */
[----:B------:R-:W-:-:S07]  /*20e0*/  MOV R14, 0xffffffff ;  /* 0xffffffff000e7802 */ /* 0x000fce0000000f00 */
[----:B012---:R-:W-:Y:S05]  /*20f0*/  WARPSYNC.COLLECTIVE.ALL `(.L_x_50) ;  /* 0x0000000000147948 */ /* 0x007fea0003c00000 */
[----:B------:R-:W-:-:S04]  /*2100*/  SHF.L.U32 R18, R18, 0x10, RZ ;  /* 0x0000001012127819 */ /* 0x000fc800000006ff */
[----:B------:R-:W-:-:S05]  /*2110*/  LOP3.LUT R18, R18, 0xf, R19, 0xf8, !PT ;  /* 0x0000000f12127812 */ /* 0x000fca00078ef813 */
[----:B------:R3:W-:Y:S02]  /*2120*/  BAR.SYNC.DEFER_BLOCKING R18, R18 ;  /* 0x000000120000731d */ /* 0x0007e40000010000 */
[----:B---3--:R-:W-:-:S04]  /*2130*/  SHF.R.U32 R18, R18, 0x10, RZ ;  /* 0x0000001012127819 */ /* 0x008fc800000016ff */
[----:B012---:R-:W-:Y:S05]  /*2140*/  ENDCOLLECTIVE ;  /* 0x000000000000791b */ /* 0x007fea0003800000 */
.L_x_50:
[----:B------:R-:W-:Y:S05]  /*2150*/  BSYNC B0 ;  /* 0x0000000000007941 */ /* 0x000fea0003800000 */
.L_x_49:
[----:B------:R-:W-:Y:S05]  /*2160*/  BRA `(.L_x_51) ;  /* 0xffffffec00f47947 */ /* 0x000fea000383ffff */
.L_x_21:
[----:B------:R-:W-:Y:S01]  /*2170*/  BSSY B0, `(.L_x_52) ;  /* 0x0000009000007945 */ /* 0x000fe20003800000 */
[----:B------:R-:W-:Y:S01]  /*2180*/  CS2R R18, SRZ ;  /* 0x0000000000127805 */ /* 0x000fe2000001ff00 */
[----:B------:R-:W-:-:S07]  /*2190*/  IMAD.MOV.U32 R14, RZ, RZ, -0x1 ;  /* 0xffffffffff0e7424 */ /* 0x000fce00078e00ff */
[----:B0123--:R-:W-:Y:S05]  /*21a0*/  WARPSYNC.COLLECTIVE.ALL `(.L_x_53) ;  /* 0x0000000000147948 */ /* 0x00ffea0003c00000 */
[----:B------:R-:W-:-:S04]  /*21b0*/  SHF.L.U32 R18, R18, 0x10, RZ ;  /* 0x0000001012127819 */ /* 0x000fc800000006ff */
[----:B------:R-:W-:-:S05]  /*21c0*/  LOP3.LUT R18, R18, 0xf, R19, 0xf8, !PT ;  /* 0x0000000f12127812 */ /* 0x000fca00078ef813 */
[----:B------:R4:W-:Y:S02]  /*21d0*/  BAR.SYNC.DEFER_BLOCKING R18, R18 ;  /* 0x000000120000731d */ /* 0x0009e40000010000 */
[----:B----4-:R-:W-:-:S04]  /*21e0*/  SHF.R.U32 R18, R18, 0x10, RZ ;  /* 0x0000001012127819 */ /* 0x010fc800000016ff */
[----:B0123--:R-:W-:Y:S05]  /*21f0*/  ENDCOLLECTIVE ;  /* 0x000000000000791b */ /* 0x00ffea0003800000 */
.L_x_53:
[----:B------:R-:W-:Y:S05]  /*2200*/  BSYNC B0 ;  /* 0x0000000000007941 */ /* 0x000fea0003800000 */
.L_x_52:
[----:B------:R-:W-:Y:S05]  /*2210*/  BRA `(.L_x_54) ;  /* 0xffffffec00f47947 */ /* 0x000fea000383ffff */
.L_x_25:
        /* <DEDUP_REMOVED lines=9> */
.L_x_56:
[----:B------:R-:W-:Y:S05]  /*22b0*/  BSYNC B0 ;  /* 0x0000000000007941 */ /* 0x000fea0003800000 */
.L_x_55:
[----:B------:R-:W-:Y:S05]  /*22c0*/  BRA `(.L_x_57) ;  /* 0xfffffff000407947 */ /* 0x000fea000383ffff */
.L_x_34:
[----:B------:R-:W-:Y:S01]  /*22d0*/  BSSY B0, `(.L_x_58) ;  /* 0x0000009000007945 */ /* 0x000fe20003800000 */
[----:B------:R-:W-:Y:S01]  /*22e0*/  CS2R R18, SRZ ;  /* 0x0000000000127805 */ /* 0x000fe2000001ff00 */
[----:B----4-:R-:W-:-:S07]  /*22f0*/  IMAD.MOV.U32 R14, RZ, RZ, -0x1 ;  /* 0xffffffffff0e7424 */ /* 0x010fce00078e00ff */
[----:B0123--:R-:W-:Y:S05]  /*2300*/  WARPSYNC.COLLECTIVE.ALL `(.L_x_59) ;  /* 0x0000000000147948 */ /* 0x00ffea0003c00000 */
[----:B------:R-:W-:-:S04]  /*2310*/  SHF.L.U32 R18, R18, 0x10, RZ ;  /* 0x0000001012127819 */ /* 0x000fc800000006ff */
[----:B------:R-:W-:-:S05]  /*2320*/  LOP3.LUT R18, R18, 0xf, R19, 0xf8, !PT ;  /* 0x0000000f12127812 */ /* 0x000fca00078ef813 */
[----:B------:R4:W-:Y:S02]  /*2330*/  BAR.SYNC.DEFER_BLOCKING R18, R18 ;  /* 0x000000120000731d */ /* 0x0009e40000010000 */
[----:B----4-:R-:W-:-:S04]  /*2340*/  SHF.R.U32 R18, R18, 0x10, RZ ;  /* 0x0000001012127819 */ /* 0x010fc800000016ff */
[----:B0123--:R-:W-:Y:S05]  /*2350*/  ENDCOLLECTIVE ;  /* 0x000000000000791b */ /* 0x00ffea0003800000 */
.L_x_59:
[----:B------:R-:W-:Y:S05]  /*2360*/  BSYNC B0 ;  /* 0x0000000000007941 */ /* 0x000fea0003800000 */
.L_x_58:
[----:B------:R-:W-:Y:S05]  /*2370*/  BRA `(.L_x_60) ;  /* 0xfffffff400cc7947 */ /* 0x000fea000383ffff */
.L_x_38:
[----:B------:R-:W-:Y:S01]  /*2380*/  BSSY B0, `(.L_x_61) ;  /* 0x0000009000007945 */ /* 0x000fe20003800000 */
[----:B------:R-:W-:Y:S02]  /*2390*/  CS2R R18, SRZ ;  /* 0x0000000000127805 */ /* 0x000fe4000001ff00 */
[----:B----4-:R-:W-:-:S07]  /*23a0*/  MOV R14, 0xffffffff ;  /* 0xffffffff000e7802 */ /* 0x010fce0000000f00 */
[----:B0123--:R-:W-:Y:S05]  /*23b0*/  WARPSYNC.COLLECTIVE.ALL `(.L_x_62) ;  /* 0x0000000000147948 */ /* 0x00ffea0003c00000 */
[----:B------:R-:W-:-:S04]  /*23c0*/  SHF.L.U32 R18, R18, 0x10, RZ ;  /* 0x0000001012127819 */ /* 0x000fc800000006ff */
[----:B------:R-:W-:-:S05]  /*23d0*/  LOP3.LUT R18, R18, 0xf, R19, 0xf8, !PT ;  /* 0x0000000f12127812 */ /* 0x000fca00078ef813 */
[----:B------:R4:W-:Y:S02]  /*23e0*/  BAR.SYNC.DEFER_BLOCKING R18, R18 ;  /* 0x000000120000731d */ /* 0x0009e40000010000 */
[----:B----4-:R-:W-:-:S04]  /*23f0*/  SHF.R.U32 R18, R18, 0x10, RZ ;  /* 0x0000001012127819 */ /* 0x010fc800000016ff */
[----:B0123--:R-:W-:Y:S05]  /*2400*/  ENDCOLLECTIVE ;  /* 0x000000000000791b */ /* 0x00ffea0003800000 */
.L_x_62:
[----:B------:R-:W-:Y:S05]  /*2410*/  BSYNC B0 ;  /* 0x0000000000007941 */ /* 0x000fea0003800000 */
.L_x_61:
[----:B------:R-:W-:Y:S05]  /*2420*/  BRA `(.L_x_63) ;  /* 0xfffffff800147947 */ /* 0x000fea000383ffff */
.L_x_64:
        /* <DEDUP_REMOVED lines=13> */
.L_x_74:


//--------------------- .text._Z12kernelAtomicPfS_S_i --------------------------
	.section	.text._Z12kernelAtomicPfS_S_i,"ax",@progbits
	.align	128
        .global         _Z12kernelAtomicPfS_S_i
        .type           _Z12kernelAtomicPfS_S_i,@function
        .size           _Z12kernelAtomicPfS_S_i,(.L_x_75 - _Z12kernelAtomicPfS_S_i)
        .other          _Z12kernelAtomicPfS_S_i,@"STO_CUDA_ENTRY STV_DEFAULT"
_Z12kernelAtomicPfS_S_i:
.text._Z12kernelAtomicPfS_S_i:
[----:B------:R-:W-:Y:S01]  /*0000*/  LDC R1, c[0x0][0x37c] ;  /* 0x0000df00ff017b82 */ /* 0x000fe20000000800 */
[----:B------:R-:W0:Y:S07]  /*0010*/  S2R R0, SR_TID.X ;  /* 0x0000000000007919 */ /* 0x000e2e0000002100 */
[----:B------:R-:W0:Y:S01]  /*0020*/  S2UR UR4, SR_CTAID.X ;  /* 0x00000000000479c3 */ /* 0x000e220000002500 */
[----:B------:R-:W1:Y:S01]  /*0030*/  LDCU UR6, c[0x0][0x398] ;  /* 0x00007300ff0677ac */ /* 0x000e620008000800 */
[----:B------:R-:W2:Y:S06]  /*0040*/  S2R R5, SR_TID.Y ;  /* 0x0000000000057919 */ /* 0x000eac0000002200 */
[----:B------:R-:W0:Y:S08]  /*0050*/  LDC R3, c[0x0][0x360] ;  /* 0x0000d800ff037b82 */ /* 0x000e300000000800 */
[----:B------:R-:W2:Y:S08]  /*0060*/  S2UR UR5, SR_CTAID.Y ;  /* 0x00000000000579c3 */ /* 0x000eb00000002600 */
[----:B------:R-:W2:Y:S01]  /*0070*/  LDC R2, c[0x0][0x364] ;  /* 0x0000d900ff027b82 */ /* 0x000ea20000000800 */
[----:B0-----:R-:W-:-:S02]  /*0080*/  IMAD R3, R3, UR4, R0 ;  /* 0x0000000403037c24 */ /* 0x001fc4000f8e0200 */
[----:B--2---:R-:W-:-:S05]  /*0090*/  IMAD R0, R2, UR5, R5 ;  /* 0x0000000502007c24 */ /* 0x004fca000f8e0205 */
[----:B------:R-:W-:-:S04]  /*00a0*/  VIMNMX R2, PT, PT, R3, R0, !PT ;  /* 0x0000000003027248 */ /* 0x000fc80007fe0100 */
[----:B-1----:R-:W-:-:S13]  /*00b0*/  ISETP.GE.AND P0, PT, R2, UR6, PT ;  /* 0x0000000602007c0c */ /* 0x002fda000bf06270 */
[----:B------:R-:W-:Y:S05]  /*00c0*/  @P0 EXIT ;  /* 0x000000000000094d */ /* 0x000fea0003800000 */
[----:B------:R-:W0:Y:S01]  /*00d0*/  LDC.64 R4, c[0x0][0x380] ;  /* 0x0000e000ff047b82 */ /* 0x000e220000000a00 */
[----:B------:R-:W1:Y:S01]  /*00e0*/  LDCU.64 UR4, c[0x0][0x358] ;  /* 0x00006b00ff0477ac */ /* 0x000e620008000a00 */
[----:B------:R-:W-:-:S06]  /*00f0*/  IMAD R9, R0, UR6, R3 ;  /* 0x0000000600097c24 */ /* 0x000fcc000f8e0203 */
[----:B------:R-:W2:Y:S01]  /*0100*/  LDC.64 R6, c[0x0][0x388] ;  /* 0x0000e200ff067b82 */ /* 0x000ea20000000a00 */
[----:B0-----:R-:W-:-:S06]  /*0110*/  IMAD.WIDE R4, R9, 0x4, R4 ;  /* 0x0000000409047825 */ /* 0x001fcc00078e0204 */
[----:B-1----:R-:W3:Y:S01]  /*0120*/  LDG.E R4, desc[UR4][R4.64] ;  /* 0x0000000404047981 */ /* 0x002ee2000c1e1900 */
[----:B--2---:R-:W-:Y:S02]  /*0130*/  IMAD.WIDE R6, R3, 0x4, R6 ;  /* 0x0000000403067825 */ /* 0x004fe400078e0206 */
[----:B------:R-:W0:Y:S04]  /*0140*/  LDC.64 R2, c[0x0][0x390] ;  /* 0x0000e400ff027b82 */ /* 0x000e280000000a00 */
[----:B------:R-:W3:Y:S01]  /*0150*/  LDG.E R7, desc[UR4][R6.64] ;  /* 0x0000000406077981 */ /* 0x000ee2000c1e1900 */
[----:B0-----:R-:W-:-:S04]  /*0160*/  IMAD.WIDE.U32 R2, R0, 0x4, R2 ;  /* 0x0000000400027825 */ /* 0x001fc800078e0002 */
[----:B---3--:R-:W-:-:S05]  /*0170*/  FMUL R9, R4, R7 ;  /* 0x0000000704097220 */ /* 0x008fca0000400000 */
[----:B------:R-:W-:Y:S01]  /*0180*/  REDG.E.ADD.F32.FTZ.RN.STRONG.GPU desc[UR4][R2.64], R9 ;  /* 0x00000009020079a6 */ /* 0x000fe2000c12f304 */
[----:B------:R-:W-:Y:S05]  /*0190*/  EXIT ;  /* 0x000000000000794d */ /* 0x000fea0003800000 */
.L_x_65:
        /* <DEDUP_REMOVED lines=14> */
.L_x_75:


//--------------------- .text._Z18kernelRedAtomicAddPfS_S_i --------------------------
	.section	.text._Z18kernelRedAtomicAddPfS_S_i,"ax",@progbits
	.align	128
        .global         _Z18kernelRedAtomicAddPfS_S_i
        .type           _Z18kernelRedAtomicAddPfS_S_i,@function
        .size           _Z18kernelRedAtomicAddPfS_S_i,(.L_x_76 - _Z18kernelRedAtomicAddPfS_S_i)
        .other          _Z18kernelRedAtomicAddPfS_S_i,@"STO_CUDA_ENTRY STV_DEFAULT"
_Z18kernelRedAtomicAddPfS_S_i:
.text._Z18kernelRedAtomicAddPfS_S_i:
[----:B------:R-:W-:Y:S01]  /*0000*/  LDC R1, c[0x0][0x37c] ;  /* 0x0000df00ff017b82 */ /* 0x000fe20000000800 */
[----:B------:R-:W0:Y:S07]  /*0010*/  S2R R11, SR_TID.X ;  /* 0x00000000000b7919 */ /* 0x000e2e0000002100 */
[----:B------:R-:W0:Y:S01]  /*0020*/  LDC R8, c[0x0][0x360] ;  /* 0x0000d800ff087b82 */ /* 0x000e220000000800 */
[----:B------:R-:W1:Y:S01]  /*0030*/  LDCU UR8, c[0x0][0x398] ;  /* 0x00007300ff0877ac */ /* 0x000e620008000800 */
[----:B------:R-:W2:Y:S06]  /*0040*/  S2R R3, SR_TID.Y ;  /* 0x0000000000037919 */ /* 0x000eac0000002200 */
[----:B------:R-:W0:Y:S08]  /*0050*/  S2UR UR4, SR_CTAID.X ;  /* 0x00000000000479c3 */ /* 0x000e300000002500 */
[----:B------:R-:W3:Y:S08]  /*0060*/  S2UR UR5, SR_CTAID.Y ;  /* 0x00000000000579c3 */ /* 0x000ef00000002600 */
[----:B------:R-:W3:Y:S01]  /*0070*/  LDC R0, c[0x0][0x364] ;  /* 0x0000d900ff007b82 */ /* 0x000ee20000000800 */
[----:B0-----:R-:W-:-:S02]  /*0080*/  IMAD R7, R8, UR4, R11 ;  /* 0x0000000408077c24 */ /* 0x001fc4000f8e020b */
[----:B--2---:R-:W-:Y:S02]  /*0090*/  IMAD R6, R8, R3, RZ ;  /* 0x0000000308067224 */ /* 0x004fe400078e02ff */
[----:B---3--:R-:W-:-:S05]  /*00a0*/  IMAD R0, R0, UR5, R3 ;  /* 0x0000000500007c24 */ /* 0x008fca000f8e0203 */
        /* <DEDUP_REMOVED lines=9> */
[----:B--2---:R-:W-:-:S06]  /*0140*/  IMAD.WIDE R4, R7, 0x4, R4 ;  /* 0x0000000407047825 */ /* 0x004fcc00078e0204 */
[----:B------:R-:W3:Y:S01]  /*0150*/  LDG.E R5, desc[UR6][R4.64] ;  /* 0x0000000604057981 */ /* 0x000ee2000c1e1900 */
[----:B------:R-:W0:Y:S01]  /*0160*/  S2UR UR5, SR_CgaCtaId ;  /* 0x00000000000579c3 */ /* 0x000e220000008800 */
[----:B------:R-:W-:Y:S01]  /*0170*/  UMOV UR4, 0x400 ;  /* 0x0000040000047882 */ /* 0x000fe20000000000 */
[----:B------:R-:W-:Y:S02]  /*0180*/  ISETP.GE.U32.AND P1, PT, R8, 0x2, PT ;  /* 0x000000020800780c */ /* 0x000fe40003f26070 */
[----:B------:R-:W-:Y:S02]  /*0190*/  IADD3 R9, PT, PT, R6, R11, RZ ;  /* 0x0000000b06097210 */ /* 0x000fe40007ffe0ff */
[----:B------:R-:W-:Y:S01]  /*01a0*/  ISETP.NE.AND P0, PT, R11, RZ, PT ;  /* 0x000000ff0b00720c */ /* 0x000fe20003f05270 */
[----:B0-----:R-:W-:-:S06]  /*01b0*/  ULEA UR4, UR5, UR4, 0x18 ;  /* 0x0000000405047291 */ /* 0x001fcc000f8ec0ff */
[----:B------:R-:W-:Y:S01]  /*01c0*/  LEA R10, R9, UR4, 0x2 ;  /* 0x00000004090a7c11 */ /* 0x000fe2000f8e10ff */
[----:B---3--:R-:W-:-:S05]  /*01d0*/  FMUL R7, R2, R5 ;  /* 0x0000000502077220 */ /* 0x008fca0000400000 */
[----:B------:R0:W-:Y:S01]  /*01e0*/  STS [R10], R7 ;  /* 0x000000070a007388 */ /* 0x0001e20000000800 */
[----:B------:R-:W-:Y:S06]  /*01f0*/  BAR.SYNC.DEFER_BLOCKING 0x0 ;  /* 0x0000000000007b1d */ /* 0x000fec0000010000 */
[----:B------:R-:W-:Y:S05]  /*0200*/  @!P1 BRA `(.L_x_66) ;  /* 0x00000000002c9947 */ /* 0x000fea0003800000 */
.L_x_67:
[----:B------:R-:W-:-:S04]  /*0210*/  SHF.R.U32.HI R4, RZ, 0x1, R8 ;  /* 0x00000001ff047819 */ /* 0x000fc80000011608 */
[----:B------:R-:W-:-:S13]  /*0220*/  ISETP.GE.U32.AND P1, PT, R11, R4, PT ;  /* 0x000000040b00720c */ /* 0x000fda0003f26070 */
[----:B------:R-:W-:Y:S01]  /*0230*/  @!P1 LEA R2, R4, R10, 0x2 ;  /* 0x0000000a04029211 */ /* 0x000fe200078e10ff */
[----:B------:R-:W-:Y:S05]  /*0240*/  @!P1 LDS R3, [R10] ;  /* 0x000000000a039984 */ /* 0x000fea0000000800 */
[----:B------:R-:W1:Y:S02]  /*0250*/  @!P1 LDS R2, [R2] ;  /* 0x0000000002029984 */ /* 0x000e640000000800 */
[----:B-1----:R-:W-:-:S05]  /*0260*/  @!P1 FADD R3, R2, R3 ;  /* 0x0000000302039221 */ /* 0x002fca0000000000 */
[----:B------:R1:W-:Y:S01]  /*0270*/  @!P1 STS [R10], R3 ;  /* 0x000000030a009388 */ /* 0x0003e20000000800 */
[----:B------:R-:W-:Y:S01]  /*0280*/  BAR.SYNC.DEFER_BLOCKING 0x0 ;  /* 0x0000000000007b1d */ /* 0x000fe20000010000 */
[----:B------:R-:W-:Y:S02]  /*0290*/  ISETP.GT.U32.AND P1, PT, R8, 0x3, PT ;  /* 0x000000030800780c */ /* 0x000fe40003f24070 */
[----:B------:R-:W-:-:S11]  /*02a0*/  MOV R8, R4 ;  /* 0x0000000400087202 */ /* 0x000fd60000000f00 */
[----:B-1----:R-:W-:Y:S05]  /*02b0*/  @P1 BRA `(.L_x_67) ;  /* 0xfffffffc00d41947 */ /* 0x002fea000383ffff */
.L_x_66:
[----:B------:R-:W-:Y:S05]  /*02c0*/  @P0 EXIT ;  /* 0x000000000000094d */ /* 0x000fea0003800000 */
[----:B------:R-:W-:Y:S01]  /*02d0*/  LEA R6, R6, UR4, 0x2 ;  /* 0x0000000406067c11 */ /* 0x000fe2000f8e10ff */
[----:B------:R-:W1:Y:S04]  /*02e0*/  LDC.64 R2, c[0x0][0x390] ;  /* 0x0000e400ff027b82 */ /* 0x000e680000000a00 */
[----:B------:R-:W2:Y:S01]  /*02f0*/  LDS R5, [R6] ;  /* 0x0000000006057984 */ /* 0x000ea20000000800 */
[----:B-1----:R-:W-:-:S05]  /*0300*/  IMAD.WIDE.U32 R2, R0, 0x4, R2 ;  /* 0x0000000400027825 */ /* 0x002fca00078e0002 */
[----:B--2---:R-:W-:Y:S01]  /*0310*/  REDG.E.ADD.F32.FTZ.RN.STRONG.GPU desc[UR6][R2.64], R5 ;  /* 0x00000005020079a6 */ /* 0x004fe2000c12f306 */
[----:B------:R-:W-:Y:S05]  /*0320*/  EXIT ;  /* 0x000000000000794d */ /* 0x000fea0003800000 */
.L_x_68:
        /* <DEDUP_REMOVED lines=13> */
.L_x_76:


//--------------------- .text._Z9kernelRedPfS_S_S_ii --------------------------
	.section	.text._Z9kernelRedPfS_S_S_ii,"ax",@progbits
	.align	128
        .global         _Z9kernelRedPfS_S_S_ii
        .type           _Z9kernelRedPfS_S_S_ii,@function
        .size           _Z9kernelRedPfS_S_S_ii,(.L_x_77 - _Z9kernelRedPfS_S_S_ii)
        .other          _Z9kernelRedPfS_S_S_ii,@"STO_CUDA_ENTRY STV_DEFAULT"
_Z9kernelRedPfS_S_S_ii:
.text._Z9kernelRedPfS_S_S_ii:
[----:B------:R-:W-:Y:S01]  /*0000*/  LDC R1, c[0x0][0x37c] ;  /* 0x0000df00ff017b82 */ /* 0x000fe20000000800 */
[----:B------:R-:W0:Y:S07]  /*0010*/  S2R R7, SR_TID.Y ;  /* 0x0000000000077919 */ /* 0x000e2e0000002200 */
[----:B------:R-:W0:Y:S01]  /*0020*/  LDC R4, c[0x0][0x360] ;  /* 0x0000d800ff047b82 */ /* 0x000e220000000800 */
[----:B------:R-:W1:Y:S01]  /*0030*/  LDCU.64 UR10, c[0x0][0x3a0] ;  /* 0x00007400ff0a77ac */ /* 0x000e620008000a00 */
[----:B------:R-:W2:Y:S01]  /*0040*/  S2R R3, SR_TID.X ;  /* 0x0000000000037919 */ /* 0x000ea20000002100 */
[----:B------:R-:W3:Y:S05]  /*0050*/  LDCU.64 UR6, c[0x0][0x358] ;  /* 0x00006b00ff0677ac */ /* 0x000eea0008000a00 */
[----:B------:R-:W4:Y:S08]  /*0060*/  S2UR UR4, SR_CTAID.Y ;  /* 0x00000000000479c3 */ /* 0x000f300000002600 */
[----:B------:R-:W4:Y:S01]  /*0070*/  LDC R0, c[0x0][0x364] ;  /* 0x0000d900ff007b82 */ /* 0x000f220000000800 */
[----:B-1----:R-:W-:-:S07]  /*0080*/  UISETP.NE.AND UP0, UPT, UR11, URZ, UPT ;  /* 0x000000ff0b00728c */ /* 0x002fce000bf05270 */
[----:B------:R-:W2:Y:S01]  /*0090*/  S2UR UR8, SR_CTAID.X ;  /* 0x00000000000879c3 */ /* 0x000ea20000002500 */
[----:B0-----:R-:W-:Y:S02]  /*00a0*/  IMAD R12, R4, R7, RZ ;  /* 0x00000007040c7224 */ /* 0x001fe400078e02ff */
[----:B----4-:R-:W-:-:S04]  /*00b0*/  IMAD R0, R0, UR4, R7 ;  /* 0x0000000400007c24 */ /* 0x010fc8000f8e0207 */
[----:B------:R-:W-:Y:S02]  /*00c0*/  IMAD R2, R0, UR10, RZ ;  /* 0x0000000a00027c24 */ /* 0x000fe4000f8e02ff */
[----:B--2---:R-:W-:-:S05]  /*00d0*/  IMAD R5, R4, UR8, R3 ;  /* 0x0000000804057c24 */ /* 0x004fca000f8e0203 */
[C---:B------:R-:W-:Y:S02]  /*00e0*/  VIMNMX R14, PT, PT, R5.reuse, R0, !PT ;  /* 0x00000000050e7248 */ /* 0x040fe40007fe0100 */
[----:B------:R-:W-:Y:S01]  /*00f0*/  IADD3 R13, PT, PT, R5, R2, RZ ;  /* 0x00000002050d7210 */ /* 0x000fe20007ffe0ff */
[----:B---3--:R-:W-:Y:S06]  /*0100*/  BRA.U UP0, `(.L_x_69) ;  /* 0x0000000100287547 */ /* 0x008fec000b800000 */
[----:B------:R-:W0:Y:S08]  /*0110*/  LDC.64 R6, c[0x0][0x380] ;  /* 0x0000e000ff067b82 */ /* 0x000e300000000a00 */
[----:B------:R-:W1:Y:S08]  /*0120*/  LDC.64 R8, c[0x0][0x388] ;  /* 0x0000e200ff087b82 */ /* 0x000e700000000a00 */
[----:B------:R-:W2:Y:S01]  /*0130*/  LDC.64 R10, c[0x0][0x398] ;  /* 0x0000e600ff0a7b82 */ /* 0x000ea20000000a00 */
[----:B0-----:R-:W-:-:S06]  /*0140*/  IMAD.WIDE R6, R13, 0x4, R6 ;  /* 0x000000040d067825 */ /* 0x001fcc00078e0206 */
[----:B------:R-:W3:Y:S01]  /*0150*/  LDG.E R6, desc[UR6][R6.64] ;  /* 0x0000000606067981 */ /* 0x000ee2000c1e1900 */
[----:B-1----:R-:W-:-:S06]  /*0160*/  IMAD.WIDE R8, R5, 0x4, R8 ;  /* 0x0000000405087825 */ /* 0x002fcc00078e0208 */
[----:B------:R-:W3:Y:S01]  /*0170*/  LDG.E R9, desc[UR6][R8.64] ;  /* 0x0000000608097981 */ /* 0x000ee2000c1e1900 */
[----:B--2---:R-:W-:-:S04]  /*0180*/  IMAD.WIDE R10, R13, 0x4, R10 ;  /* 0x000000040d0a7825 */ /* 0x004fc800078e020a */
[----:B---3--:R-:W-:-:S05]  /*0190*/  FMUL R5, R6, R9 ;  /* 0x0000000906057220 */ /* 0x008fca0000400000 */
[----:B------:R0:W-:Y:S02]  /*01a0*/  STG.E desc[UR6][R10.64], R5 ;  /* 0x000000050a007986 */ /* 0x0001e4000c101906 */
.L_x_69:
[----:B------:R-:W-:Y:S01]  /*01b0*/  BAR.SYNC.DEFER_BLOCKING 0x0 ;  /* 0x0000000000007b1d */ /* 0x000fe20000010000 */
[----:B------:R-:W-:-:S13]  /*01c0*/  ISETP.GE.AND P0, PT, R14, UR10, PT ;  /* 0x0000000a0e007c0c */ /* 0x000fda000bf06270 */
[----:B------:R-:W-:Y:S05]  /*01d0*/  @P0 EXIT ;  /* 0x000000000000094d */ /* 0x000fea0003800000 */
[----:B------:R-:W1:Y:S02]  /*01e0*/  LDC.64 R6, c[0x0][0x398] ;  /* 0x0000e600ff067b82 */ /* 0x000e640000000a00 */
[----:B-1----:R-:W-:-:S05]  /*01f0*/  IMAD.WIDE R6, R13, 0x4, R6 ;  /* 0x000000040d067825 */ /* 0x002fca00078e0206 */
[----:B0-----:R-:W2:Y:S01]  /*0200*/  LDG.E R5, desc[UR6][R6.64] ;  /* 0x0000000606057981 */ /* 0x001ea2000c1e1900 */
[----:B------:R-:W0:Y:S01]  /*0210*/  S2UR UR5, SR_CgaCtaId ;  /* 0x00000000000579c3 */ /* 0x000e220000008800 */
[----:B------:R-:W-:Y:S01]  /*0220*/  UMOV UR4, 0x400 ;  /* 0x0000040000047882 */ /* 0x000fe20000000000 */
[----:B------:R-:W-:Y:S02]  /*0230*/  ISETP.GE.U32.AND P1, PT, R4, 0x2, PT ;  /* 0x000000020400780c */ /* 0x000fe40003f26070 */
[----:B------:R-:W-:Y:S02]  /*0240*/  IADD3 R12, PT, PT, R12, R3, RZ ;  /* 0x000000030c0c7210 */ /* 0x000fe40007ffe0ff */
[----:B------:R-:W-:Y:S01]  /*0250*/  ISETP.NE.AND P0, PT, R3, RZ, PT ;  /* 0x000000ff0300720c */ /* 0x000fe20003f05270 */
[----:B0-----:R-:W-:-:S06]  /*0260*/  ULEA UR4, UR5, UR4, 0x18 ;  /* 0x0000000405047291 */ /* 0x001fcc000f8ec0ff */
[----:B------:R-:W-:-:S05]  /*0270*/  LEA R12, R12, UR4, 0x2 ;  /* 0x000000040c0c7c11 */ /* 0x000fca000f8e10ff */
[----:B--2---:R0:W-:Y:S01]  /*0280*/  STS [R12], R5 ;  /* 0x000000050c007388 */ /* 0x0041e20000000800 */
[----:B------:R-:W-:Y:S06]  /*0290*/  BAR.SYNC.DEFER_BLOCKING 0x0 ;  /* 0x0000000000007b1d */ /* 0x000fec0000010000 */
[----:B------:R-:W-:Y:S05]  /*02a0*/  @!P1 BRA `(.L_x_70) ;  /* 0x0000000000389947 */ /* 0x000fea0003800000 */
[----:B------:R-:W-:Y:S01]  /*02b0*/  BSSY B0, `(.L_x_70) ;  /* 0x000000d000007945 */ /* 0x000fe20003800000 */
.L_x_71:
[----:B------:R-:W-:-:S04]  /*02c0*/  SHF.R.U32.HI R10, RZ, 0x1, R4 ;  /* 0x00000001ff0a7819 */ /* 0x000fc80000011604 */
[----:B------:R-:W-:-:S13]  /*02d0*/  ISETP.GE.U32.AND P1, PT, R3, R10, PT ;  /* 0x0000000a0300720c */ /* 0x000fda0003f26070 */
[----:B0-----:R-:W-:Y:S01]  /*02e0*/  @!P1 LEA R5, R10, R12, 0x2 ;  /* 0x0000000c0a059211 */ /* 0x001fe200078e10ff */
[----:B------:R-:W-:Y:S01]  /*02f0*/  @!P1 LDS R8, [R12] ;  /* 0x000000000c089984 */ /* 0x000fe20000000800 */
[----:B------:R-:W-:Y:S05]  /*0300*/  @!P1 WARPSYNC.ALL ;  /* 0x0000000000009948 */ /* 0x000fea0003800000 */
[----:B------:R-:W0:Y:S02]  /*0310*/  @!P1 LDS R5, [R5] ;  /* 0x0000000005059984 */ /* 0x000e240000000800 */
[----:B0-----:R-:W-:-:S05]  /*0320*/  @!P1 FADD R9, R5, R8 ;  /* 0x0000000805099221 */ /* 0x001fca0000000000 */
[----:B------:R1:W-:Y:S01]  /*0330*/  @!P1 STS [R12], R9 ;  /* 0x000000090c009388 */ /* 0x0003e20000000800 */
[----:B------:R-:W-:Y:S01]  /*0340*/  @!P1 BAR.SYNC.DEFER_BLOCKING 0x0 ;  /* 0x0000000000009b1d */ /* 0x000fe20000010000 */
[----:B------:R-:W-:Y:S02]  /*0350*/  ISETP.GT.U32.AND P1, PT, R4, 0x3, PT ;  /* 0x000000030400780c */ /* 0x000fe40003f24070 */
[----:B------:R-:W-:-:S11]  /*0360*/  MOV R4, R10 ;  /* 0x0000000a00047202 */ /* 0x000fd60000000f00 */
[----:B-1----:R-:W-:Y:S05]  /*0370*/  @P1 BRA `(.L_x_71) ;  /* 0xfffffffc00d01947 */ /* 0x002fea000383ffff */
[----:B------:R-:W-:Y:S05]  /*0380*/  BSYNC B0 ;  /* 0x0000000000007941 */ /* 0x000fea0003800000 */
.L_x_70:
[----:B------:R-:W1:Y:S01]  /*0390*/  @!P0 LDS R9, [R12] ;  /* 0x000000000c098984 */ /* 0x000e620000000800 */
[----:B0-----:R-:W0:Y:S01]  /*03a0*/  @!P0 LDC.64 R4, c[0x0][0x398] ;  /* 0x0000e600ff048b82 */ /* 0x001e220000000a00 */
[----:B------:R-:W-:Y:S01]  /*03b0*/  @!P0 IADD3 R11, PT, PT, R2, UR8, RZ ;  /* 0x00000008020b8c10 */ /* 0x000fe2000fffe0ff */
[----:B------:R-:W-:Y:S05]  /*03c0*/  @!P0 WARPSYNC.ALL ;  /* 0x0000000000008948 */ /* 0x000fea0003800000 */
[----:B------:R-:W-:Y:S01]  /*03d0*/  STG.E desc[UR6][R6.64], RZ ;  /* 0x000000ff06007986 */ /* 0x000fe2000c101906 */
[----:B------:R-:W-:Y:S02]  /*03e0*/  HFMA2 R13, -RZ, RZ, 1.443359375, -0.2030029296875 ;  /* 0x3dc6b27fff0d7431 */ /* 0x000fe400000001ff */
[----:B0-----:R-:W-:-:S05]  /*03f0*/  @!P0 IMAD.WIDE.U32 R4, R11, 0x4, R4 ;  /* 0x000000040b048825 */ /* 0x001fca00078e0004 */
[----:B-1----:R0:W-:Y:S01]  /*0400*/  @!P0 STG.E desc[UR6][R4.64], R9 ;  /* 0x0000000904008986 */ /* 0x0021e2000c101906 */
[----:B------:R-:W-:Y:S06]  /*0410*/  @!P0 BAR.SYNC.DEFER_BLOCKING 0x0 ;  /* 0x0000000000008b1d */ /* 0x000fec0000010000 */
[----:B------:R-:W-:Y:S05]  /*0420*/  WARPSYNC.ALL ;  /* 0x0000000000007948 */ /* 0x000fea0003800000 */
[----:B------:R-:W1:Y:S01]  /*0430*/  LDCU.64 UR4, c[0x0][0x3a0] ;  /* 0x00007400ff0477ac */ /* 0x000e620008000a00 */
[----:B0-----:R-:W-:-:S02]  /*0440*/  MOV R5, 0x7f800000 ;  /* 0x7f80000000057802 */ /* 0x001fc40000000f00 */
[----:B-1----:R-:W-:Y:S01]  /*0450*/  I2FP.F32.U32 R8, UR4 ;  /* 0x0000000400087c45 */ /* 0x002fe20008201000 */
[----:B------:R-:W-:Y:S01]  /*0460*/  BAR.SYNC.DEFER_BLOCKING 0x0 ;  /* 0x0000000000007b1d */ /* 0x000fe20000010000 */
[----:B------:R-:W-:Y:S02]  /*0470*/  ISETP.NE.AND P1, PT, RZ, UR4, PT ;  /* 0x00000004ff007c0c */ /* 0x000fe4000bf25270 */
[C---:B------:R-:W-:Y:S02]  /*0480*/  IADD3 R10, PT, PT, R8.reuse, -0x3f3504f3, RZ ;  /* 0xc0cafb0d080a7810 */ /* 0x040fe40007ffe0ff */
[----:B------:R-:W-:Y:S02]  /*0490*/  ISETP.GT.U32.AND P0, PT, R8, 0x7f7fffff, PT ;  /* 0x7f7fffff0800780c */ /* 0x000fe40003f04070 */
[----:B------:R-:W-:Y:S02]  /*04a0*/  LOP3.LUT R11, R10, 0xff800000, RZ, 0xc0, !PT ;  /* 0xff8000000a0b7812 */ /* 0x000fe400078ec0ff */
[----:B------:R-:W-:-:S02]  /*04b0*/  FSEL R4, RZ, -23, P1 ;  /* 0xc1b80000ff047808 */ /* 0x000fc40000800000 */
[-C--:B------:R-:W-:Y:S02]  /*04c0*/  IADD3 R10, PT, PT, R8, -R11.reuse, RZ ;  /* 0x8000000b080a7210 */ /* 0x080fe40007ffe0ff */
[----:B------:R-:W-:-:S03]  /*04d0*/  I2FP.F32.S32 R11, R11 ;  /* 0x0000000b000b7245 */ /* 0x000fc60000201400 */
[----:B------:R-:W-:Y:S02]  /*04e0*/  FADD R10, R10, -1 ;  /* 0xbf8000000a0a7421 */ /* 0x000fe40000000000 */
[----:B------:R-:W-:Y:S02]  /*04f0*/  FFMA R4, R11, 1.1920928955078125e-07, R4 ;  /* 0x340000000b047823 */ /* 0x000fe40000000004 */
[----:B------:R-:W-:-:S04]  /*0500*/  FFMA R7, R10, R13, -0.16845393180847167969 ;  /* 0xbe2c7f300a077423 */ /* 0x000fc8000000000d */
[----:B------:R-:W-:-:S04]  /*0510*/  FFMA R7, R10, R7, 0.1716887056827545166 ;  /* 0x3e2fcf2a0a077423 */ /* 0x000fc80000000007 */
[----:B------:R-:W-:-:S04]  /*0520*/  FFMA R7, R10, R7, -0.17900948226451873779 ;  /* 0xbe374e430a077423 */ /* 0x000fc80000000007 */
[----:B------:R-:W-:-:S04]  /*0530*/  FFMA R7, R10, R7, 0.20512372255325317383 ;  /* 0x3e520bf40a077423 */ /* 0x000fc80000000007 */
[----:B------:R-:W-:-:S04]  /*0540*/  FFMA R7, R10, R7, -0.24046532809734344482 ;  /* 0xbe763c8b0a077423 */ /* 0x000fc80000000007 */
[----:B------:R-:W-:-:S04]  /*0550*/  FFMA R7, R10, R7, 0.28857114911079406738 ;  /* 0x3e93bf990a077423 */ /* 0x000fc80000000007 */
[----:B------:R-:W-:-:S04]  /*0560*/  FFMA R7, R10, R7, -0.36067417263984680176 ;  /* 0xbeb8aa490a077423 */ /* 0x000fc80000000007 */
[----:B------:R-:W-:-:S04]  /*0570*/  FFMA R7, R10, R7, 0.48089820146560668945 ;  /* 0x3ef6384a0a077423 */ /* 0x000fc80000000007 */
[----:B------:R-:W-:-:S04]  /*0580*/  FFMA R7, R10, R7, -0.72134751081466674805 ;  /* 0xbf38aa3b0a077423 */ /* 0x000fc80000000007 */
[----:B------:R-:W-:-:S04]  /*0590*/  FMUL R7, R10, R7 ;  /* 0x000000070a077220 */ /* 0x000fc80000400000 */
[----:B------:R-:W-:-:S04]  /*05a0*/  FMUL R7, R10, R7 ;  /* 0x000000070a077220 */ /* 0x000fc80000400000 */
[----:B------:R-:W-:-:S04]  /*05b0*/  FFMA R7, R10, 1.4426950216293334961, R7 ;  /* 0x3fb8aa3b0a077823 */ /* 0x000fc80000000007 */
[----:B------:R-:W-:Y:S01]  /*05c0*/  FADD R7, R4, R7 ;  /* 0x0000000704077221 */ /* 0x000fe20000000000 */
[----:B------:R-:W-:Y:S01]  /*05d0*/  @P0 FFMA R7, R8, R5, +INF ;  /* 0x7f80000008070423 */ /* 0x000fe20000000005 */
[----:B------:R-:W-:-:S05]  /*05e0*/  I2FP.F32.S32 R4, UR5 ;  /* 0x0000000500047c45 */ /* 0x000fca0008201400 */
[----:B------:R-:W0:Y:S02]  /*05f0*/  FRND.FLOOR R7, R7 ;  /* 0x0000000700077307 */ /* 0x000e240000205000 */
[----:B0-----:R-:W-:-:S05]  /*0600*/  FADD R5, R7, -1 ;  /* 0xbf80000007057421 */ /* 0x001fca0000000000 */
[----:B------:R-:W-:-:S04]  /*0610*/  FSEL R5, R5, -INF , P1 ;  /* 0xff80000005057808 */ /* 0x000fc80000800000 */
[----:B------:R-:W-:-:S04]  /*0620*/  FSETP.NEU.AND P0, PT, R5, R4, PT ;  /* 0x000000040500720b */ /* 0x000fc80003f0d000 */
[----:B------:R-:W-:-:S13]  /*0630*/  ISETP.NE.OR P0, PT, R3, RZ, P0 ;  /* 0x000000ff0300720c */ /* 0x000fda0000705670 */
[----:B------:R-:W-:Y:S05]  /*0640*/  @P0 EXIT ;  /* 0x000000000000094d */ /* 0x000fea0003800000 */
[----:B------:R-:W0:Y:S02]  /*0650*/  LDC.64 R4, c[0x0][0x398] ;  /* 0x0000e600ff047b82 */ /* 0x000e240000000a00 */
[----:B0-----:R-:W-:-:S06]  /*0660*/  IMAD.WIDE.U32 R2, R2, 0x4, R4 ;  /* 0x0000000402027825 */ /* 0x001fcc00078e0004 */
[----:B------:R-:W0:Y:S01]  /*0670*/  LDC.64 R4, c[0x0][0x390] ;  /* 0x0000e400ff047b82 */ /* 0x000e220000000a00 */
[----:B------:R-:W2:Y:S01]  /*0680*/  LDG.E R3, desc[UR6][R2.64] ;  /* 0x0000000602037981 */ /* 0x000ea2000c1e1900 */
[----:B0-----:R-:W-:-:S05]  /*0690*/  IMAD.WIDE.U32 R4, R0, 0x4, R4 ;  /* 0x0000000400047825 */ /* 0x001fca00078e0004 */
[----:B--2---:R-:W-:Y:S01]  /*06a0*/  STG.E desc[UR6][R4.64], R3 ;  /* 0x0000000304007986 */ /* 0x004fe2000c101906 */
[----:B------:R-:W-:Y:S06]  /*06b0*/  BAR.SYNC.DEFER_BLOCKING 0x0 ;  /* 0x0000000000007b1d */ /* 0x000fec0000010000 */
[----:B------:R-:W-:Y:S05]  /*06c0*/  EXIT ;  /* 0x000000000000794d */ /* 0x000fea0003800000 */
.L_x_72:
        /* <DEDUP_REMOVED lines=11> */
.L_x_77:


//--------------------- .nv.shared._Z12kernelMatVecPfS_S_i --------------------------
	.section	.nv.shared._Z12kernelMatVecPfS_S_i,"aw",@nobits
	.sectionflags	@""
	.align	16
	.zero		1024


//--------------------- .nv.shared.reserved.0     --------------------------
	.section	.nv.shared.reserved.0,"aw",@nobits
	.weak		__nv_reservedSMEM_offset_0_alias
	.size		__nv_reservedSMEM_offset_0_alias, 0, 64
	.other		__nv_reservedSMEM_offset_0_alias,@"STO_CUDA_RESERVED_SHARED STV_DEFAULT"
__nv_reservedSMEM_offset_0_alias:
	.zero		0
	.zero		64


//--------------------- .nv.shared._Z15kernelIntraGridPfS_S_S_i --------------------------
	.section	.nv.shared._Z15kernelIntraGridPfS_S_S_i,"aw",@nobits
	.sectionflags	@""
	.align	16
	.zero		1024


//--------------------- .nv.shared._Z12kernelAtomicPfS_S_i --------------------------
	.section	.nv.shared._Z12kernelAtomicPfS_S_i,"aw",@nobits
	.sectionflags	@""
	.align	16
	.zero		1024


//--------------------- .nv.shared._Z18kernelRedAtomicAddPfS_S_i --------------------------
	.section	.nv.shared._Z18kernelRedAtomicAddPfS_S_i,"aw",@nobits
	.sectionflags	@""
	.align	16
	.zero		1024


//--------------------- .nv.shared._Z9kernelRedPfS_S_S_ii --------------------------
	.section	.nv.shared._Z9kernelRedPfS_S_S_ii,"aw",@nobits
	.sectionflags	@""
	.align	16
	.zero		1024


//--------------------- .nv.constant0._Z12kernelMatVecPfS_S_i --------------------------
	.section	.nv.constant0._Z12kernelMatVecPfS_S_i,"a",@progbits
	.sectionflags	@""
	.align	4
.nv.constant0._Z12kernelMatVecPfS_S_i:
	.zero		924


//--------------------- .nv.constant0._Z15kernelIntraGridPfS_S_S_i --------------------------
	.section	.nv.constant0._Z15kernelIntraGridPfS_S_S_i,"a",@progbits
	.sectionflags	@""
	.align	4
.nv.constant0._Z15kernelIntraGridPfS_S_S_i:
	.zero		932


//--------------------- .nv.constant0._Z12kernelAtomicPfS_S_i --------------------------
	.section	.nv.constant0._Z12kernelAtomicPfS_S_i,"a",@progbits
	.sectionflags	@""
	.align	4
.nv.constant0._Z12kernelAtomicPfS_S_i:
	.zero		924


//--------------------- .nv.constant0._Z18kernelRedAtomicAddPfS_S_i --------------------------
	.section	.nv.constant0._Z18kernelRedAtomicAddPfS_S_i,"a",@progbits
	.sectionflags	@""
	.align	4
.nv.constant0._Z18kernelRedAtomicAddPfS_S_i:
	.zero		924


//--------------------- .nv.constant0._Z9kernelRedPfS_S_S_ii --------------------------
	.section	.nv.constant0._Z9kernelRedPfS_S_S_ii,"a",@progbits
	.sectionflags	@""
	.align	4
.nv.constant0._Z9kernelRedPfS_S_S_ii:
	.zero		936


//--------------------- SYMBOLS --------------------------

	.type		.nv.reservedSmem.offset0,@object
	.size		.nv.reservedSmem.offset0,0x4
	.type		.nv.reservedSmem.cap,@object
	.size		.nv.reservedSmem.cap,0x4
